def attn_fwd(
    Q,
    K,
    V,
    Out,
    Lse,
    sm_scale,
    stride_qz,
    stride_qh,
    stride_qm,
    stride_qk,
    stride_kz,
    stride_kh,
    stride_kn,
    stride_kk,
    stride_vz,
    stride_vh,
    stride_vn,
    stride_vk,
    stride_oz,
    stride_oh,
    stride_om,
    stride_ok,
    seqlen_q,
    seqlen_k,
    BLOCK_M: tl.constexpr,
    BLOCK_N: tl.constexpr,
    HEAD_DIM: tl.constexpr,
    CAUSAL: tl.constexpr,
):
    start_m = tl.program_id(0)
    off_hz = tl.program_id(1)
    q_off = off_hz * stride_qh
    k_off = off_hz * stride_kh
    v_off = off_hz * stride_vh
    offs_m = start_m * BLOCK_M + tl.arange(0, BLOCK_M)
    offs_d = tl.arange(0, HEAD_DIM)
    offs_n = tl.arange(0, BLOCK_N)
    q_ptrs = Q + q_off + offs_m[:, None] * stride_qm + offs_d[None, :] * stride_qk
    k_ptrs = K + k_off + offs_d[:, None] * stride_kk + offs_n[None, :] * stride_kn
    v_ptrs = V + v_off + offs_n[:, None] * stride_vn + offs_d[None, :] * stride_vk
    m_i = tl.full([BLOCK_M], float("-inf"), dtype=tl.float32)
    l_i = tl.zeros([BLOCK_M], dtype=tl.float32) + 1.0
    acc = tl.zeros([BLOCK_M, HEAD_DIM], dtype=tl.float32)
    q = tl.load(q_ptrs)
    acc, l_i, m_i = _attn_fwd_inner(
        acc,
        l_i,
        m_i,
        q,
        k_ptrs,
        v_ptrs,
        sm_scale,
        stride_kn,
        stride_vn,
        start_m,
        seqlen_k,
        BLOCK_M,
        BLOCK_N,
        HEAD_DIM,
        CAUSAL,
    )
    acc = acc / l_i[:, None]
    lse = m_i + tl.math.log2(l_i) / 1.4426950408889634
    o_ptrs = (
        Out
        + off_hz * stride_oh
        + offs_m[:, None] * stride_om
        + offs_d[None, :] * stride_ok
    )
    tl.store(o_ptrs, acc.to(Out.dtype.element_ty))
    tl.store(Lse + off_hz * seqlen_q + offs_m, lse)

# config = {"BLOCK_M": 32, "BLOCK_N": 32, "HEAD_DIM": 32, "arch": "sm_100", "causal": false, "dtype": "fp16", "num_stages": 3, "num_warps": 4}
# arch = sm_100


// ===== COMPILED SASS (sm_100a) =====

	.target	sm_100a

	.elftype	@"ET_EXEC"


//--------------------- .note.nv.tkinfo           --------------------------
	.section	.note.nv.tkinfo,"",@"SHT_NOTE"
	.sectionflags	@"SHF_NOTE_NV_TKINFO"
	.tkinfo
        /*0018*/ 	.word	0x00000081
        /*0030*/ 	.string	""
        /*0030*/ 	.string	"ptxas-blackwell"
        /*0030*/ 	.string	"Cuda compilation tools, release 12.9, V12.9.86"
        /*0030*/ 	.string	"Build cuda_12.9.r12.9/compiler.36037853_0"
        /*0030*/ 	.string	"-v  -suppress-debug-info  -lineinfo  -arch sm_100a "



//--------------------- .note.nv.cuver            --------------------------
	.section	.note.nv.cuver,"",@"SHT_NOTE"
	.sectionflags	@"SHF_NOTE_NV_CUVER"
        /*0018*/ 	.short	0x0001
        /*001a*/ 	.short	0x0064
        /*001c*/ 	.short	0x0001
        /*001e*/ 	.short	0x0000
        /*0020*/ 	.short	0x0001
        /*0022*/ 	.short	0x0000


//--------------------- .nv.info                  --------------------------
	.section	.nv.info,"",@"SHT_CUDA_INFO"
	.align	4


	//----- nvinfo : EIATTR_REGCOUNT
	.align		4
        /*0000*/ 	.byte	0x04, 0x2f
        /*0002*/ 	.short	(.L_2 - .L_1)
	.align		4
.L_1:
        /*0004*/ 	.word	index@(attn_fwd)
        /*0008*/ 	.word	0x00000067


	//----- nvinfo : EIATTR_FRAME_SIZE
	.align		4
.L_2:
        /*000c*/ 	.byte	0x04, 0x11
        /*000e*/ 	.short	(.L_4 - .L_3)
	.align		4
.L_3:
        /*0010*/ 	.word	index@(attn_fwd)
        /*0014*/ 	.word	0x00000000


	//----- nvinfo : EIATTR_MIN_STACK_SIZE
	.align		4
.L_4:
        /*0018*/ 	.byte	0x04, 0x12
        /*001a*/ 	.short	(.L_6 - .L_5)
	.align		4
.L_5:
        /*001c*/ 	.word	index@(attn_fwd)
        /*0020*/ 	.word	0x00000000
.L_6:


//--------------------- .nv.info.attn_fwd         --------------------------
	.section	.nv.info.attn_fwd,"",@"SHT_CUDA_INFO"
	.sectionflags	@""
	.align	4


	//----- nvinfo : EIATTR_CUDA_API_VERSION
	.align		4
        /*0000*/ 	.byte	0x04, 0x37
        /*0002*/ 	.short	(.L_8 - .L_7)
.L_7:
        /*0004*/ 	.word	0x00000081


	//----- nvinfo : EIATTR_KPARAM_INFO
	.align		4
.L_8:
        /*0008*/ 	.byte	0x04, 0x17
        /*000a*/ 	.short	(.L_10 - .L_9)
.L_9:
        /*000c*/ 	.word	0x00000000
        /*0010*/ 	.short	0x0019
        /*0012*/ 	.short	0x0080
        /*0014*/ 	.byte	0x00, 0xf4, 0x21, 0x00


	//----- nvinfo : EIATTR_KPARAM_INFO
	.align		4
.L_10:
        /*0018*/ 	.byte	0x04, 0x17
        /*001a*/ 	.short	(.L_12 - .L_11)
.L_11:
        /*001c*/ 	.word	0x00000000
        /*0020*/ 	.short	0x0018
        /*0022*/ 	.short	0x0078
        /*0024*/ 	.byte	0x00, 0xf4, 0x21, 0x00


	//----- nvinfo : EIATTR_KPARAM_INFO
	.align		4
.L_12:
        /*0028*/ 	.byte	0x04, 0x17
        /*002a*/ 	.short	(.L_14 - .L_13)
.L_13:
        /*002c*/ 	.word	0x00000000
        /*0030*/ 	.short	0x0017
        /*0032*/ 	.short	0x0070
        /*0034*/ 	.byte	0x00, 0xf0, 0x11, 0x00


	//----- nvinfo : EIATTR_KPARAM_INFO
	.align		4
.L_14:
        /*0038*/ 	.byte	0x04, 0x17
        /*003a*/ 	.short	(.L_16 - .L_15)
.L_15:
        /*003c*/ 	.word	0x00000000
        /*0040*/ 	.short	0x0016
        /*0042*/ 	.short	0x006c
        /*0044*/ 	.byte	0x00, 0xf0, 0x11, 0x00


	//----- nvinfo : EIATTR_KPARAM_INFO
	.align		4
.L_16:
        /*0048*/ 	.byte	0x04, 0x17
        /*004a*/ 	.short	(.L_18 - .L_17)
.L_17:
        /*004c*/ 	.word	0x00000000
        /*0050*/ 	.short	0x0015
        /*0052*/ 	.short	0x0068
        /*0054*/ 	.byte	0x00, 0xf0, 0x11, 0x00


	//----- nvinfo : EIATTR_KPARAM_INFO
	.align		4
.L_18:
        /*0058*/ 	.byte	0x04, 0x17
        /*005a*/ 	.short	(.L_20 - .L_19)
.L_19:
        /*005c*/ 	.word	0x00000000
        /*0060*/ 	.short	0x0014
        /*0062*/ 	.short	0x0064
        /*0064*/ 	.byte	0x00, 0xf0, 0x11, 0x00


	//----- nvinfo : EIATTR_KPARAM_INFO
	.align		4
.L_20:
        /*0068*/ 	.byte	0x04, 0x17
        /*006a*/ 	.short	(.L_22 - .L_21)
.L_21:
        /*006c*/ 	.word	0x00000000
        /*0070*/ 	.short	0x0013
        /*0072*/ 	.short	0x0060
        /*0074*/ 	.byte	0x00, 0xf0, 0x11, 0x00


	//----- nvinfo : EIATTR_KPARAM_INFO
	.align		4
.L_22:
        /*0078*/ 	.byte	0x04, 0x17
        /*007a*/ 	.short	(.L_24 - .L_23)
.L_23:
        /*007c*/ 	.word	0x00000000
        /*0080*/ 	.short	0x0012
        /*0082*/ 	.short	0x005c
        /*0084*/ 	.byte	0x00, 0xf0, 0x11, 0x00


	//----- nvinfo : EIATTR_KPARAM_INFO
	.align		4
.L_24:
        /*0088*/ 	.byte	0x04, 0x17
        /*008a*/ 	.short	(.L_26 - .L_25)
.L_25:
        /*008c*/ 	.word	0x00000000
        /*0090*/ 	.short	0x0011
        /*0092*/ 	.short	0x0058
        /*0094*/ 	.byte	0x00, 0xf0, 0x11, 0x00


	//----- nvinfo : EIATTR_KPARAM_INFO
	.align		4
.L_26:
        /*0098*/ 	.byte	0x04, 0x17
        /*009a*/ 	.short	(.L_28 - .L_27)
.L_27:
        /*009c*/ 	.word	0x00000000
        /*00a0*/ 	.short	0x0010
        /*00a2*/ 	.short	0x0054
        /*00a4*/ 	.byte	0x00, 0xf0, 0x11, 0x00


	//----- nvinfo : EIATTR_KPARAM_INFO
	.align		4
.L_28:
        /*00a8*/ 	.byte	0x04, 0x17
        /*00aa*/ 	.short	(.L_30 - .L_29)
.L_29:
        /*00ac*/ 	.word	0x00000000
        /*00b0*/ 	.short	0x000f
        /*00b2*/ 	.short	0x0050
        /*00b4*/ 	.byte	0x00, 0xf0, 0x11, 0x00


	//----- nvinfo : EIATTR_KPARAM_INFO
	.align		4
.L_30:
        /*00b8*/ 	.byte	0x04, 0x17
        /*00ba*/ 	.short	(.L_32 - .L_31)
.L_31:
        /*00bc*/ 	.word	0x00000000
        /*00c0*/ 	.short	0x000e
        /*00c2*/ 	.short	0x004c
        /*00c4*/ 	.byte	0x00, 0xf0, 0x11, 0x00


	//----- nvinfo : EIATTR_KPARAM_INFO
	.align		4
.L_32:
        /*00c8*/ 	.byte	0x04, 0x17
        /*00ca*/ 	.short	(.L_34 - .L_33)
.L_33:
        /*00cc*/ 	.word	0x00000000
        /*00d0*/ 	.short	0x000d
        /*00d2*/ 	.short	0x0048
        /*00d4*/ 	.byte	0x00, 0xf0, 0x11, 0x00


	//----- nvinfo : EIATTR_KPARAM_INFO
	.align		4
.L_34:
        /*00d8*/ 	.byte	0x04, 0x17
        /*00da*/ 	.short	(.L_36 - .L_35)
.L_35:
        /*00dc*/ 	.word	0x00000000
        /*00e0*/ 	.short	0x000c
        /*00e2*/ 	.short	0x0044
        /*00e4*/ 	.byte	0x00, 0xf0, 0x11, 0x00


	//----- nvinfo : EIATTR_KPARAM_INFO
	.align		4
.L_36:
        /*00e8*/ 	.byte	0x04, 0x17
        /*00ea*/ 	.short	(.L_38 - .L_37)
.L_37:
        /*00ec*/ 	.word	0x00000000
        /*00f0*/ 	.short	0x000b
        /*00f2*/ 	.short	0x0040
        /*00f4*/ 	.byte	0x00, 0xf0, 0x11, 0x00


	//----- nvinfo : EIATTR_KPARAM_INFO
	.align		4
.L_38:
        /*00f8*/ 	.byte	0x04, 0x17
        /*00fa*/ 	.short	(.L_40 - .L_39)
.L_39:
        /*00fc*/ 	.word	0x00000000
        /*0100*/ 	.short	0x000a
        /*0102*/ 	.short	0x003c
        /*0104*/ 	.byte	0x00, 0xf0, 0x11, 0x00


	//----- nvinfo : EIATTR_KPARAM_INFO
	.align		4
.L_40:
        /*0108*/ 	.byte	0x04, 0x17
        /*010a*/ 	.short	(.L_42 - .L_41)
.L_41:
        /*010c*/ 	.word	0x00000000
        /*0110*/ 	.short	0x0009
        /*0112*/ 	.short	0x0038
        /*0114*/ 	.byte	0x00, 0xf0, 0x11, 0x00


	//----- nvinfo : EIATTR_KPARAM_INFO
	.align		4
.L_42:
        /*0118*/ 	.byte	0x04, 0x17
        /*011a*/ 	.short	(.L_44 - .L_43)
.L_43:
        /*011c*/ 	.word	0x00000000
        /*0120*/ 	.short	0x0008
        /*0122*/ 	.short	0x0034
        /*0124*/ 	.byte	0x00, 0xf0, 0x11, 0x00


	//----- nvinfo : EIATTR_KPARAM_INFO
	.align		4
.L_44:
        /*0128*/ 	.byte	0x04, 0x17
        /*012a*/ 	.short	(.L_46 - .L_45)
.L_45:
        /*012c*/ 	.word	0x00000000
        /*0130*/ 	.short	0x0007
        /*0132*/ 	.short	0x0030
        /*0134*/ 	.byte	0x00, 0xf0, 0x11, 0x00


	//----- nvinfo : EIATTR_KPARAM_INFO
	.align		4
.L_46:
        /*0138*/ 	.byte	0x04, 0x17
        /*013a*/ 	.short	(.L_48 - .L_47)
.L_47:
        /*013c*/ 	.word	0x00000000
        /*0140*/ 	.short	0x0006
        /*0142*/ 	.short	0x002c
        /*0144*/ 	.byte	0x00, 0xf0, 0x11, 0x00


	//----- nvinfo : EIATTR_KPARAM_INFO
	.align		4
.L_48:
        /*0148*/ 	.byte	0x04, 0x17
        /*014a*/ 	.short	(.L_50 - .L_49)
.L_49:
        /*014c*/ 	.word	0x00000000
        /*0150*/ 	.short	0x0005
        /*0152*/ 	.short	0x0028
        /*0154*/ 	.byte	0x00, 0xf0, 0x11, 0x00


	//----- nvinfo : EIATTR_KPARAM_INFO
	.align		4
.L_50:
        /*0158*/ 	.byte	0x04, 0x17
        /*015a*/ 	.short	(.L_52 - .L_51)
.L_51:
        /*015c*/ 	.word	0x00000000
        /*0160*/ 	.short	0x0004
        /*0162*/ 	.short	0x0020
        /*0164*/ 	.byte	0x00, 0xf4, 0x21, 0x00


	//----- nvinfo : EIATTR_KPARAM_INFO
	.align		4
.L_52:
        /*0168*/ 	.byte	0x04, 0x17
        /*016a*/ 	.short	(.L_54 - .L_53)
.L_53:
        /*016c*/ 	.word	0x00000000
        /*0170*/ 	.short	0x0003
        /*0172*/ 	.short	0x0018
        /*0174*/ 	.byte	0x00, 0xf4, 0x21, 0x00


	//----- nvinfo : EIATTR_KPARAM_INFO
	.align		4
.L_54:
        /*0178*/ 	.byte	0x04, 0x17
        /*017a*/ 	.short	(.L_56 - .L_55)
.L_55:
        /*017c*/ 	.word	0x00000000
        /*0180*/ 	.short	0x0002
        /*0182*/ 	.short	0x0010
        /*0184*/ 	.byte	0x00, 0xf4, 0x21, 0x00


	//----- nvinfo : EIATTR_KPARAM_INFO
	.align		4
.L_56:
        /*0188*/ 	.byte	0x04, 0x17
        /*018a*/ 	.short	(.L_58 - .L_57)
.L_57:
        /*018c*/ 	.word	0x00000000
        /*0190*/ 	.short	0x0001
        /*0192*/ 	.short	0x0008
        /*0194*/ 	.byte	0x00, 0xf4, 0x21, 0x00


	//----- nvinfo : EIATTR_KPARAM_INFO
	.align		4
.L_58:
        /*0198*/ 	.byte	0x04, 0x17
        /*019a*/ 	.short	(.L_60 - .L_59)
.L_59:
        /*019c*/ 	.word	0x00000000
        /*01a0*/ 	.short	0x0000
        /*01a2*/ 	.short	0x0000
        /*01a4*/ 	.byte	0x00, 0xf4, 0x21, 0x00


	//----- nvinfo : EIATTR_SPARSE_MMA_MASK
	.align		4
.L_60:
        /*01a8*/ 	.byte	0x03, 0x50
        /*01aa*/ 	.short	0x0000


	//----- nvinfo : EIATTR_MAXREG_COUNT
	.align		4
        /*01ac*/ 	.byte	0x03, 0x1b
        /*01ae*/ 	.short	0x00ff


	//----- nvinfo : EIATTR_NUM_BARRIERS
	.align		4
        /*01b0*/ 	.byte	0x02, 0x4c
        /*01b2*/ 	.byte	0x01
	.zero		1


	//----- nvinfo : EIATTR_COOP_GROUP_MASK_REGIDS
	.align		4
        /*01b4*/ 	.byte	0x04, 0x29
        /*01b6*/ 	.short	(.L_62 - .L_61)


	//   ....[0]....
.L_61:
        /*01b8*/ 	.word	0xffffffff


	//   ....[1]....
        /*01bc*/ 	.word	0xffffffff


	//   ....[2]....
        /*01c0*/ 	.word	0xffffffff


	//   ....[3]....
        /*01c4*/ 	.word	0xffffffff


	//   ....[4]....
        /*01c8*/ 	.word	0xffffffff


	//   ....[5]....
        /*01cc*/ 	.word	0xffffffff


	//   ....[6]....
        /*01d0*/ 	.word	0xffffffff


	//   ....[7]....
        /*01d4*/ 	.word	0xffffffff


	//----- nvinfo : EIATTR_COOP_GROUP_INSTR_OFFSETS
	.align		4
.L_62:
        /*01d8*/ 	.byte	0x04, 0x28
        /*01da*/ 	.short	(.L_64 - .L_63)


	//   ....[0]....
.L_63:
        /*01dc*/ 	.word	0x00001040


	//   ....[1]....
        /*01e0*/ 	.word	0x00001080


	//   ....[2]....
        /*01e4*/ 	.word	0x000010a0


	//   ....[3]....
        /*01e8*/ 	.word	0x000010c0


	//   ....[4]....
        /*01ec*/ 	.word	0x00001730


	//   ....[5]....
        /*01f0*/ 	.word	0x00001740


	//   ....[6]....
        /*01f4*/ 	.word	0x000017d0


	//   ....[7]....
        /*01f8*/ 	.word	0x000017f0


	//----- nvinfo : EIATTR_VRC_CTA_INIT_COUNT
	.align		4
.L_64:
        /*01fc*/ 	.byte	0x02, 0x4a
	.zero		1
	.zero		1


	//----- nvinfo : EIATTR_EXIT_INSTR_OFFSETS
	.align		4
        /*0200*/ 	.byte	0x04, 0x1c
        /*0202*/ 	.short	(.L_66 - .L_65)


	//   ....[0]....
.L_65:
        /*0204*/ 	.word	0x00002730


	//   ....[1]....
        /*0208*/ 	.word	0x00002760


	//----- nvinfo : EIATTR_REQNTID
	.align		4
.L_66:
        /*020c*/ 	.byte	0x04, 0x10
        /*020e*/ 	.short	(.L_68 - .L_67)
.L_67:
        /*0210*/ 	.word	0x00000080
        /*0214*/ 	.word	0x00000001
        /*0218*/ 	.word	0x00000001


	//----- nvinfo : EIATTR_CBANK_PARAM_SIZE
	.align		4
.L_68:
        /*021c*/ 	.byte	0x03, 0x19
        /*021e*/ 	.short	0x0088


	//----- nvinfo : EIATTR_PARAM_CBANK
	.align		4
        /*0220*/ 	.byte	0x04, 0x0a
        /*0222*/ 	.short	(.L_70 - .L_69)
	.align		4
.L_69:
        /*0224*/ 	.word	index@(.nv.constant0.attn_fwd)
        /*0228*/ 	.short	0x0380
        /*022a*/ 	.short	0x0088


	//----- nvinfo : EIATTR_SW_WAR
	.align		4
.L_70:
        /*022c*/ 	.byte	0x04, 0x36
        /*022e*/ 	.short	(.L_72 - .L_71)
.L_71:
        /*0230*/ 	.word	0x00000008
.L_72:


//--------------------- .nv.compat                --------------------------
	.section	.nv.compat,"",@"SHT_CUDA_COMPAT_INFO"
	.align	4
        /*0000*/ 	.byte	0x02, 0x02, 0x01, 0x00, 0x02, 0x05, 0x05, 0x00, 0x02, 0x03, 0x00, 0x00, 0x02, 0x06, 0x01, 0x00


//--------------------- .nv.callgraph             --------------------------
	.section	.nv.callgraph,"",@"SHT_CUDA_CALLGRAPH"
	.align	4
	.sectionentsize	8
	.align		4
        /*0000*/ 	.word	0x00000000
	.align		4
        /*0004*/ 	.word	0xffffffff
	.align		4
        /*0008*/ 	.word	0x00000000
	.align		4
        /*000c*/ 	.word	0xfffffffe
	.align		4
        /*0010*/ 	.word	0x00000000
	.align		4
        /*0014*/ 	.word	0xfffffffd
	.align		4
        /*0018*/ 	.word	0x00000000
	.align		4
        /*001c*/ 	.word	0xfffffffc


//--------------------- .nv.constant4             --------------------------
	.section	.nv.constant4,"a",@progbits
	.align	8
	.align		8
.nv.constant4:
        /*0000*/ 	.dword	_$_str


//--------------------- .text.attn_fwd            --------------------------
	.section	.text.attn_fwd,"ax",@progbits
	.align	128
        .global         attn_fwd
        .type           attn_fwd,@function
        .size           attn_fwd,(.L_x_3 - attn_fwd)
        .other          attn_fwd,@"STO_CUDA_ENTRY STV_DEFAULT"
attn_fwd:
.text.attn_fwd:
[----:B------:R-:W0:Y:S01]  /*0000*/  LDC R1, c[0x0][0x37c] ;  /* 0x0000df00ff017b82 */ /* 0x000e220000000800 */
[----:B------:R-:W1:Y:S07]  /*0010*/  S2R R24, SR_TID.X ;  /* 0x0000000000187919 */ /* 0x000e6e0000002100 */
[----:B------:R-:W2:Y:S01]  /*0020*/  LDC R18, c[0x0][0x3b8] ;  /* 0x0000ee00ff127b82 */ /* 0x000ea20000000800 */
[----:B------:R-:W3:Y:S01]  /*0030*/  LDCU.64 UR4, c[0x0][0x3b0] ;  /* 0x00007600ff0477ac */ /* 0x000ee20008000a00 */
[----:B------:R-:W4:Y:S01]  /*0040*/  S2R R3, SR_CTAID.X ;  /* 0x0000000000037919 */ /* 0x000f220000002500 */
[----:B------:R-:W5:Y:S05]  /*0050*/  LDCU.64 UR10, c[0x0][0x358] ;  /* 0x00006b00ff0a77ac */ /* 0x000f6a0008000a00 */
[----:B------:R-:W3:Y:S08]  /*0060*/  S2UR UR6, SR_CTAID.Y ;  /* 0x00000000000679c3 */ /* 0x000ef00000002600 */
[----:B------:R-:W0:Y:S01]  /*0070*/  LDC.64 R22, c[0x0][0x380] ;  /* 0x0000e000ff167b82 */ /* 0x000e220000000a00 */
[----:B-1----:R-:W-:Y:S01]  /*0080*/  SHF.R.U32.HI R12, RZ, 0x5, R24 ;  /* 0x00000005ff0c7819 */ /* 0x002fe20000011618 */
[----:B---3--:R-:W-:Y:S01]  /*0090*/  UIMAD UR4, UR6, UR4, URZ ;  /* 0x00000004060472a4 */ /* 0x008fe2000f8e02ff */
[----:B------:R-:W-:-:S02]  /*00a0*/  LOP3.LUT R14, R24, 0x1f, RZ, 0xc0, !PT ;  /* 0x0000001f180e7812 */ /* 0x000fc400078ec0ff */
[----:B------:R-:W-:Y:S01]  /*00b0*/  SGXT.U32 R12, R12, 0x2 ;  /* 0x000000020c0c781a */ /* 0x000fe20000000000 */
[----:B------:R-:W-:Y:S01]  /*00c0*/  USHF.L.U32 UR7, UR4, 0x1, URZ ;  /* 0x0000000104077899 */ /* 0x000fe200080006ff */
[----:B----4-:R-:W-:-:S03]  /*00d0*/  LEA R0, R3, R14, 0x5 ;  /* 0x0000000e03007211 */ /* 0x010fc600078e28ff */
[----:B--2---:R-:W-:Y:S02]  /*00e0*/  IMAD R4, R12, R18, RZ ;  /* 0x000000120c047224 */ /* 0x004fe400078e02ff */
[----:B------:R-:W-:Y:S01]  /*00f0*/  IMAD R2, R0, UR5, RZ ;  /* 0x0000000500027c24 */ /* 0x000fe2000f8e02ff */
[----:B------:R-:W-:Y:S02]  /*0100*/  UIMAD.WIDE UR4, UR4, 0x2, URZ ;  /* 0x00000002040478a5 */ /* 0x000fe4000f8e02ff */
[----:B------:R-:W-:Y:S02]  /*0110*/  LEA R5, R18, R4, 0x2 ;  /* 0x0000000412057211 */ /* 0x000fe400078e10ff */
[C---:B------:R-:W-:Y:S01]  /*0120*/  SHF.L.U32 R3, R2.reuse, 0x1, RZ ;  /* 0x0000000102037819 */ /* 0x040fe200000006ff */
[----:B------:R-:W-:-:S03]  /*0130*/  IMAD.HI R2, R2, 0x2, RZ ;  /* 0x0000000202027827 */ /* 0x000fc600078e02ff */
[----:B0-----:R-:W-:Y:S01]  /*0140*/  IADD3 R22, P0, P1, R3, UR7, R22 ;  /* 0x0000000703167c10 */ /* 0x001fe2000f91e016 */
[----:B------:R-:W-:Y:S01]  /*0150*/  IMAD R7, R18, 0x4, R5 ;  /* 0x0000000412077824 */ /* 0x000fe200078e0205 */
[----:B------:R-:W-:Y:S01]  /*0160*/  LEA.HI R10, R24, 0x1c, RZ, 0x1b ;  /* 0x0000001c180a7811 */ /* 0x000fe200078fd8ff */
[----:B------:R-:W-:Y:S01]  /*0170*/  UMOV UR4, 0x400 ;  /* 0x0000040000047882 */ /* 0x000fe20000000000 */
[----:B------:R-:W-:Y:S01]  /*0180*/  IADD3.X R26, PT, PT, R2, UR5, R23, P0, P1 ;  /* 0x00000005021a7c10 */ /* 0x000fe200087e2417 */
[----:B------:R-:W0:Y:S01]  /*0190*/  LDCU UR7, c[0x0][0x3f0] ;  /* 0x00007e00ff0777ac */ /* 0x000e220008000800 */
[----:B------:R-:W-:Y:S02]  /*01a0*/  LEA R9, R18, R7, 0x2 ;  /* 0x0000000712097211 */ /* 0x000fe400078e10ff */
[----:B------:R-:W-:Y:S02]  /*01b0*/  LEA R2, P0, R4, R22, 0x1 ;  /* 0x0000001604027211 */ /* 0x000fe400078008ff */
[----:B------:R-:W-:-:S02]  /*01c0*/  LEA R11, R18, R9, 0x2 ;  /* 0x00000009120b7211 */ /* 0x000fc400078e10ff */
[----:B------:R-:W-:Y:S02]  /*01d0*/  LEA.HI.X.SX32 R3, R4, R26, 0x1, P0 ;  /* 0x0000001a04037211 */ /* 0x000fe400000f0eff */
[C---:B------:R-:W-:Y:S02]  /*01e0*/  LEA R4, P0, R5.reuse, R22, 0x1 ;  /* 0x0000001605047211 */ /* 0x040fe400078008ff */
[----:B------:R-:W-:Y:S01]  /*01f0*/  LEA R13, R18, R11, 0x2 ;  /* 0x0000000b120d7211 */ /* 0x000fe200078e10ff */
[----:B------:R-:W-:Y:S01]  /*0200*/  IMAD R21, R10, R18, RZ ;  /* 0x000000120a157224 */ /* 0x000fe200078e02ff */
[----:B------:R-:W-:Y:S01]  /*0210*/  LEA.HI.X.SX32 R5, R5, R26, 0x1, P0 ;  /* 0x0000001a05057211 */ /* 0x000fe200000f0eff */
[----:B-----5:R-:W2:Y:S01]  /*0220*/  LDG.E.U16 R23, desc[UR10][R2.64] ;  /* 0x0000000a02177981 */ /* 0x020ea2000c1e1500 */
[-C--:B------:R-:W-:Y:S01]  /*0230*/  LEA R6, P1, R7, R22.reuse, 0x1 ;  /* 0x0000001607067211 */ /* 0x080fe200078208ff */
[----:B------:R-:W-:Y:S01]  /*0240*/  IMAD R15, R18, 0x4, R13 ;  /* 0x00000004120f7824 */ /* 0x000fe200078e020d */
[----:B------:R-:W-:Y:S01]  /*0250*/  LEA R8, P0, R9, R22, 0x1 ;  /* 0x0000001609087211 */ /* 0x000fe200078008ff */
[----:B------:R-:W3:Y:S01]  /*0260*/  LDG.E.U16 R4, desc[UR10][R4.64] ;  /* 0x0000000a04047981 */ /* 0x000ee2000c1e1500 */
[----:B------:R-:W-:-:S02]  /*0270*/  LEA.HI.X.SX32 R7, R7, R26, 0x1, P1 ;  /* 0x0000001a07077211 */ /* 0x000fc400008f0eff */
[----:B------:R-:W-:Y:S02]  /*0280*/  LEA.HI.X.SX32 R9, R9, R26, 0x1, P0 ;  /* 0x0000001a09097211 */ /* 0x000fe400000f0eff */
[-C--:B------:R-:W-:Y:S01]  /*0290*/  LEA R16, P0, R11, R22.reuse, 0x1 ;  /* 0x000000160b107211 */ /* 0x080fe200078008ff */
[----:B------:R1:W4:Y:S01]  /*02a0*/  LDG.E.U16 R25, desc[UR10][R6.64] ;  /* 0x0000000a06197981 */ /* 0x000322000c1e1500 */
[----:B------:R-:W-:Y:S02]  /*02b0*/  LEA R18, P1, R15, R22, 0x1 ;  /* 0x000000160f127211 */ /* 0x000fe400078208ff */
[-C--:B------:R-:W-:Y:S01]  /*02c0*/  LEA.HI.X.SX32 R17, R11, R26.reuse, 0x1, P0 ;  /* 0x0000001a0b117211 */ /* 0x080fe200000f0eff */
[----:B------:R-:W5:Y:S01]  /*02d0*/  LDG.E.U16 R8, desc[UR10][R8.64] ;  /* 0x0000000a08087981 */ /* 0x000f62000c1e1500 */
[----:B------:R-:W-:-:S04]  /*02e0*/  LEA.HI.X.SX32 R19, R15, R26, 0x1, P1 ;  /* 0x0000001a0f137211 */ /* 0x000fc800008f0eff */
[----:B------:R-:W3:Y:S04]  /*02f0*/  LDG.E.U16 R17, desc[UR10][R16.64] ;  /* 0x0000000a10117981 */ /* 0x000ee8000c1e1500 */
[----:B------:R-:W5:Y:S01]  /*0300*/  LDG.E.U16 R19, desc[UR10][R18.64] ;  /* 0x0000000a12137981 */ /* 0x000f62000c1e1500 */
[-C--:B------:R-:W-:Y:S02]  /*0310*/  LEA R20, P2, R21, R22.reuse, 0x1 ;  /* 0x0000001615147211 */ /* 0x080fe400078408ff */
[----:B-1----:R-:W-:Y:S02]  /*0320*/  LEA R6, P0, R13, R22, 0x1 ;  /* 0x000000160d067211 */ /* 0x002fe400078008ff */
[-C--:B------:R-:W-:Y:S02]  /*0330*/  LEA.HI.X.SX32 R21, R21, R26.reuse, 0x1, P2 ;  /* 0x0000001a15157211 */ /* 0x080fe400010f0eff */
[----:B------:R-:W-:-:S03]  /*0340*/  LEA.HI.X.SX32 R7, R13, R26, 0x1, P0 ;  /* 0x0000001a0d077211 */ /* 0x000fc600000f0eff */
[----:B------:R-:W5:Y:S04]  /*0350*/  LDG.E.U16 R20, desc[UR10][R20.64] ;  /* 0x0000000a14147981 */ /* 0x000f68000c1e1500 */
[----:B------:R1:W5:Y:S01]  /*0360*/  LDG.E.U16 R6, desc[UR10][R6.64] ;  /* 0x0000000a06067981 */ /* 0x000362000c1e1500 */
[----:B------:R-:W0:Y:S01]  /*0370*/  S2UR UR5, SR_CgaCtaId ;  /* 0x00000000000579c3 */ /* 0x000e220000008800 */
[----:B------:R-:W-:-:S04]  /*0380*/  SHF.R.S32.HI R2, RZ, 0x6, R24 ;  /* 0x00000006ff027819 */ /* 0x000fc80000011418 */
[----:B------:R-:W-:Y:S02]  /*0390*/  SGXT R2, R2, 0x1 ;  /* 0x000000010202781a */ /* 0x000fe40000000200 */
[----:B------:R-:W-:Y:S02]  /*03a0*/  SHF.L.U32 R13, R24, 0x1, RZ ;  /* 0x00000001180d7819 */ /* 0x000fe400000006ff */
[----:B------:R-:W-:-:S04]  /*03b0*/  LOP3.LUT R2, R2, 0x90, RZ, 0xc0, !PT ;  /* 0x0000009002027812 */ /* 0x000fc800078ec0ff */
[----:B------:R-:W-:-:S04]  /*03c0*/  LOP3.LUT R2, R2, 0x7e, R13, 0x78, !PT ;  /* 0x0000007e02027812 */ /* 0x000fc800078e780d */
[----:B------:R-:W-:Y:S01]  /*03d0*/  LOP3.LUT R3, R2, 0x20, RZ, 0x3c, !PT ;  /* 0x0000002002037812 */ /* 0x000fe200078e3cff */
[----:B0-----:R-:W-:Y:S02]  /*03e0*/  ULEA UR5, UR5, UR4, 0x18 ;  /* 0x0000000405057291 */ /* 0x001fe4000f8ec0ff */
[----:B------:R-:W-:Y:S01]  /*03f0*/  UISETP.GE.AND UP0, UPT, UR7, 0x1, UPT ;  /* 0x000000010700788c */ /* 0x000fe2000bf06270 */
[----:B------:R-:W-:Y:S01]  /*0400*/  MOV R52, 0xff800000 ;  /* 0xff80000000347802 */ /* 0x000fe20000000f00 */
[----:B-1----:R-:W-:Y:S01]  /*0410*/  IMAD.MOV.U32 R7, RZ, RZ, 0x3f800000 ;  /* 0x3f800000ff077424 */ /* 0x002fe200078e00ff */
[----:B------:R-:W-:Y:S02]  /*0420*/  MOV R11, 0x3f800000 ;  /* 0x3f800000000b7802 */ /* 0x000fe40000000f00 */
[----:B------:R-:W-:Y:S02]  /*0430*/  CS2R R44, SRZ ;  /* 0x00000000002c7805 */ /* 0x000fe4000001ff00 */
[----:B------:R-:W-:-:S02]  /*0440*/  MOV R53, 0xff800000 ;  /* 0xff80000000357802 */ /* 0x000fc40000000f00 */
[----:B------:R-:W-:Y:S02]  /*0450*/  CS2R R46, SRZ ;  /* 0x00000000002e7805 */ /* 0x000fe4000001ff00 */
[----:B------:R-:W-:Y:S02]  /*0460*/  CS2R R40, SRZ ;  /* 0x0000000000287805 */ /* 0x000fe4000001ff00 */
[----:B------:R-:W-:Y:S02]  /*0470*/  CS2R R42, SRZ ;  /* 0x00000000002a7805 */ /* 0x000fe4000001ff00 */
[----:B------:R-:W-:Y:S02]  /*0480*/  CS2R R36, SRZ ;  /* 0x0000000000247805 */ /* 0x000fe4000001ff00 */
[----:B------:R-:W-:Y:S02]  /*0490*/  CS2R R38, SRZ ;  /* 0x0000000000267805 */ /* 0x000fe4000001ff00 */
[----:B------:R-:W-:Y:S01]  /*04a0*/  SHF.L.U32 R15, R24, 0x3, RZ ;  /* 0x00000003180f7819 */ /* 0x000fe200000006ff */
[----:B--2---:R0:W-:Y:S04]  /*04b0*/  STS.U16 [R2+UR5], R23 ;  /* 0x0000001702007988 */ /* 0x0041e80008000405 */
[----:B----4-:R-:W-:Y:S04]  /*04c0*/  STS.U16 [R2+UR5+0x200], R25 ;  /* 0x0002001902007988 */ /* 0x010fe80008000405 */
[----:B---3--:R-:W-:Y:S04]  /*04d0*/  STS.U16 [R2+UR5+0x400], R17 ;  /* 0x0004001102007988 */ /* 0x008fe80008000405 */
[----:B-----5:R-:W-:Y:S04]  /*04e0*/  STS.U16 [R2+UR5+0x600], R19 ;  /* 0x0006001302007988 */ /* 0x020fe80008000405 */
[----:B------:R-:W-:Y:S04]  /*04f0*/  STS.U16 [R3+UR5+0x100], R4 ;  /* 0x0001000403007988 */ /* 0x000fe80008000405 */
[----:B------:R-:W-:Y:S01]  /*0500*/  STS.U16 [R3+UR5+0x300], R8 ;  /* 0x0003000803007988 */ /* 0x000fe20008000405 */
[----:B0-----:R-:W-:-:S03]  /*0510*/  CS2R R22, SRZ ;  /* 0x0000000000167805 */ /* 0x001fc6000001ff00 */
[----:B------:R0:W-:Y:S04]  /*0520*/  STS.U16 [R3+UR5+0x700], R20 ;  /* 0x0007001403007988 */ /* 0x0001e80008000405 */
[----:B------:R1:W-:Y:S01]  /*0530*/  STS.U16 [R3+UR5+0x500], R6 ;  /* 0x0005000603007988 */ /* 0x0003e20008000405 */
[----:B0-----:R-:W-:Y:S02]  /*0540*/  CS2R R20, SRZ ;  /* 0x0000000000147805 */ /* 0x001fe4000001ff00 */
[----:B-1----:R-:W-:Y:S01]  /*0550*/  SHF.L.U32 R6, R24, 0x6, RZ ;  /* 0x0000000618067819 */ /* 0x002fe200000006ff */
[----:B------:R-:W-:Y:S06]  /*0560*/  BRA.U !UP0, `(.L_x_0) ;  /* 0x0000001108e87547 */ /* 0x000fec000b800000 */
[----:B------:R-:W0:Y:S01]  /*0570*/  LDC.64 R4, c[0x0][0x3c0] ;  /* 0x0000f000ff047b82 */ /* 0x000e220000000a00 */
[----:B------:R-:W1:Y:S01]  /*0580*/  LDCU UR4, c[0x0][0x3c8] ;  /* 0x00007900ff0477ac */ /* 0x000e620008000800 */
[----:B------:R-:W-:Y:S02]  /*0590*/  LOP3.LUT R6, R6, 0x1c0, RZ, 0xc0, !PT ;  /* 0x000001c006067812 */ /* 0x000fe400078ec0ff */
[----:B------:R-:W-:Y:S02]  /*05a0*/  CS2R R44, SRZ ;  /* 0x00000000002c7805 */ /* 0x000fe4000001ff00 */
[----:B------:R-:W-:Y:S01]  /*05b0*/  LOP3.LUT R7, R13, 0x10, RZ, 0xc0, !PT ;  /* 0x000000100d077812 */ /* 0x000fe200078ec0ff */
[----:B------:R-:W2:Y:S01]  /*05c0*/  LDCU.64 UR8, c[0x0][0x388] ;  /* 0x00007100ff0877ac */ /* 0x000ea20008000a00 */
[----:B------:R-:W-:Y:S01]  /*05d0*/  LOP3.LUT R18, R6, 0x30, R15, 0xf8, !PT ;  /* 0x0000003006127812 */ /* 0x000fe200078ef80f */
[----:B------:R-:W-:Y:S01]  /*05e0*/  IMAD.SHL.U32 R6, R24, 0x20, RZ ;  /* 0x0000002018067824 */ /* 0x000fe200078e00ff */
[----:B------:R-:W3:Y:S01]  /*05f0*/  LDC.64 R8, c[0x0][0x3d0] ;  /* 0x0000f400ff087b82 */ /* 0x000ee20000000a00 */
[----:B------:R-:W-:Y:S01]  /*0600*/  LOP3.LUT R11, R7, 0x20, R24, 0xf8, !PT ;  /* 0x00000020070b7812 */ /* 0x000fe200078ef818 */
[----:B------:R-:W4:Y:S01]  /*0610*/  LDCU.64 UR12, c[0x0][0x390] ;  /* 0x00007200ff0c77ac */ /* 0x000f220008000a00 */
[----:B------:R-:W-:-:S02]  /*0620*/  MOV R63, 0xff800000 ;  /* 0xff800000003f7802 */ /* 0x000fc40000000f00 */
[----:B------:R-:W-:Y:S02]  /*0630*/  CS2R R46, SRZ ;  /* 0x00000000002e7805 */ /* 0x000fe4000001ff00 */
[----:B------:R-:W-:Y:S02]  /*0640*/  LOP3.LUT R17, R18, R11, RZ, 0x3c, !PT ;  /* 0x0000000b12117212 */ /* 0x000fe400078e3cff */
[----:B------:R-:W-:Y:S02]  /*0650*/  CS2R R40, SRZ ;  /* 0x0000000000287805 */ /* 0x000fe4000001ff00 */
[----:B------:R-:W-:Y:S01]  /*0660*/  LOP3.LUT R6, R6, 0x200, RZ, 0xc0, !PT ;  /* 0x0000020006067812 */ /* 0x000fe200078ec0ff */
[----:B------:R-:W5:Y:S01]  /*0670*/  LDC R21, c[0x0][0x3d8] ;  /* 0x0000f600ff157b82 */ /* 0x000f620000000800 */
[----:B------:R-:W-:Y:S02]  /*0680*/  MOV R62, 0xff800000 ;  /* 0xff800000003e7802 */ /* 0x000fe40000000f00 */
[----:B------:R-:W-:Y:S01]  /*0690*/  CS2R R42, SRZ ;  /* 0x00000000002a7805 */ /* 0x000fe2000001ff00 */
[----:B-1----:R-:W-:Y:S01]  /*06a0*/  IMAD R15, R14, UR4, RZ ;  /* 0x000000040e0f7c24 */ /* 0x002fe2000f8e02ff */
[----:B------:R-:W-:-:S02]  /*06b0*/  IADD3 R6, PT, PT, R17, UR5, R6 ;  /* 0x0000000511067c10 */ /* 0x000fc4000fffe006 */
[----:B------:R-:W-:Y:S02]  /*06c0*/  CS2R R36, SRZ ;  /* 0x0000000000247805 */ /* 0x000fe4000001ff00 */
[----:B------:R-:W-:Y:S02]  /*06d0*/  CS2R R38, SRZ ;  /* 0x0000000000267805 */ /* 0x000fe4000001ff00 */
[----:B------:R-:W-:Y:S01]  /*06e0*/  CS2R R22, SRZ ;  /* 0x0000000000167805 */ /* 0x000fe2000001ff00 */
[----:B0-----:R-:W-:Y:S01]  /*06f0*/  IMAD R7, R4, UR6, RZ ;  /* 0x0000000604077c24 */ /* 0x001fe2000f8e02ff */
[----:B------:R-:W-:Y:S01]  /*0700*/  SHF.L.U32 R16, R15, 0x1, RZ ;  /* 0x000000010f107819 */ /* 0x000fe200000006ff */
[----:B------:R-:W-:Y:S01]  /*0710*/  UMOV UR4, URZ ;  /* 0x000000ff00047c82 */ /* 0x000fe20008000000 */
[----:B------:R-:W-:Y:S02]  /*0720*/  LOP3.LUT R4, R18, 0x30, R13, 0x78, !PT ;  /* 0x0000003012047812 */ /* 0x000fe400078e780d */
[C---:B------:R-:W-:Y:S01]  /*0730*/  SHF.L.U32 R11, R7.reuse, 0x1, RZ ;  /* 0x00000001070b7819 */ /* 0x040fe200000006ff */
[----:B------:R-:W-:-:S03]  /*0740*/  IMAD.HI R7, R7, 0x2, RZ ;  /* 0x0000000207077827 */ /* 0x000fc600078e02ff */
[----:B--2---:R-:W-:Y:S01]  /*0750*/  IADD3 R85, P0, P1, R16, UR8, R11 ;  /* 0x0000000810557c10 */ /* 0x004fe2000f91e00b */
[----:B------:R-:W-:Y:S01]  /*0760*/  IMAD R16, R12, R5, RZ ;  /* 0x000000050c107224 */ /* 0x000fe200078e02ff */
[----:B------:R-:W0:Y:S01]  /*0770*/  LDCU UR8, c[0x0][0x3a8] ;  /* 0x00007500ff0877ac */ /* 0x000e220008000800 */
[----:B---3--:R-:W-:Y:S02]  /*0780*/  IMAD R13, R14, R9, RZ ;  /* 0x000000090e0d7224 */ /* 0x008fe400078e02ff */
[----:B------:R-:W-:Y:S01]  /*0790*/  IMAD R8, R8, UR6, RZ ;  /* 0x0000000608087c24 */ /* 0x000fe2000f8e02ff */
[----:B------:R-:W-:Y:S01]  /*07a0*/  LEA R96, P2, R16, R85, 0x1 ;  /* 0x0000005510607211 */ /* 0x000fe200078408ff */
[----:B------:R-:W-:-:S03]  /*07b0*/  IMAD.HI R14, R15, 0x2, RZ ;  /* 0x000000020f0e7827 */ /* 0x000fc600078e02ff */
[----:B------:R-:W-:Y:S01]  /*07c0*/  SHF.L.U32 R11, R8, 0x1, RZ ;  /* 0x00000001080b7819 */ /* 0x000fe200000006ff */
[----:B-----5:R-:W-:Y:S01]  /*07d0*/  IMAD R15, R12, R21, RZ ;  /* 0x000000150c0f7224 */ /* 0x020fe200078e02ff */
[----:B------:R-:W-:Y:S01]  /*07e0*/  LEA R12, R5, R16, 0x2 ;  /* 0x00000010050c7211 */ /* 0x000fe200078e10ff */
[----:B------:R-:W-:Y:S01]  /*07f0*/  IMAD.SHL.U32 R18, R13, 0x2, RZ ;  /* 0x000000020d127824 */ /* 0x000fe200078e00ff */
[----:B------:R-:W-:Y:S01]  /*0800*/  IADD3.X R19, PT, PT, R14, UR9, R7, P0, P1 ;  /* 0x000000090e137c10 */ /* 0x000fe200087e2407 */
[----:B------:R-:W-:Y:S01]  /*0810*/  IMAD R7, R10, R5, RZ ;  /* 0x000000050a077224 */ /* 0x000fe200078e02ff */
[----:B------:R-:W-:Y:S01]  /*0820*/  LEA R14, R5, R12, 0x2 ;  /* 0x0000000c050e7211 */ /* 0x000fe200078e10ff */
[----:B------:R-:W-:Y:S01]  /*0830*/  IMAD.HI R20, R13, 0x2, RZ ;  /* 0x000000020d147827 */ /* 0x000fe200078e02ff */
[----:B----4-:R-:W-:Y:S02]  /*0840*/  IADD3 R64, P0, P1, R18, UR12, R11 ;  /* 0x0000000c12407c10 */ /* 0x010fe4000f91e00b */
[----:B------:R-:W-:Y:S01]  /*0850*/  LEA.HI.X.SX32 R97, R16, R19, 0x1, P2 ;  /* 0x0000001310617211 */ /* 0x000fe200010f0eff */
[----:B------:R-:W-:Y:S01]  /*0860*/  IMAD.HI R11, R8, 0x2, RZ ;  /* 0x00000002080b7827 */ /* 0x000fe200078e02ff */
[----:B------:R-:W-:-:S02]  /*0870*/  LEA R82, P5, R7, R85, 0x1 ;  /* 0x0000005507527211 */ /* 0x000fc400078a08ff */
[----:B------:R-:W-:Y:S01]  /*0880*/  LEA R17, R21, R15, 0x2 ;  /* 0x0000000f15117211 */ /* 0x000fe200078e10ff */
[----:B------:R-:W-:Y:S01]  /*0890*/  IMAD R8, R5, 0x4, R14 ;  /* 0x0000000405087824 */ /* 0x000fe200078e020e */
[----:B------:R-:W-:Y:S02]  /*08a0*/  LEA.HI.X.SX32 R83, R7, R19, 0x1, P5 ;  /* 0x0000001307537211 */ /* 0x000fe400028f0eff */
[-C--:B------:R-:W-:Y:S02]  /*08b0*/  LEA R94, P3, R12, R85.reuse, 0x1 ;  /* 0x000000550c5e7211 */ /* 0x080fe400078608ff */
[C---:B------:R-:W-:Y:S02]  /*08c0*/  LEA R18, R5.reuse, R8, 0x2 ;  /* 0x0000000805127211 */ /* 0x040fe400078e10ff */
[----:B------:R-:W-:Y:S02]  /*08d0*/  LEA R92, P4, R14, R85, 0x1 ;  /* 0x000000550e5c7211 */ /* 0x000fe400078808ff */
[----:B------:R-:W-:-:S02]  /*08e0*/  LEA R16, R5, R18, 0x2 ;  /* 0x0000001205107211 */ /* 0x000fc400078e10ff */
[----:B------:R-:W-:Y:S02]  /*08f0*/  LEA R13, R21, R17, 0x2 ;  /* 0x00000011150d7211 */ /* 0x000fe400078e10ff */
[-C--:B------:R-:W-:Y:S01]  /*0900*/  LEA.HI.X.SX32 R95, R12, R19.reuse, 0x1, P3 ;  /* 0x000000130c5f7211 */ /* 0x080fe200018f0eff */
[----:B------:R-:W-:Y:S01]  /*0910*/  IMAD R7, R5, 0x4, R16 ;  /* 0x0000000405077824 */ /* 0x000fe200078e0210 */
[----:B------:R-:W-:Y:S02]  /*0920*/  LEA.HI.X.SX32 R93, R14, R19, 0x1, P4 ;  /* 0x000000130e5d7211 */ /* 0x000fe400020f0eff */
[-C--:B------:R-:W-:Y:S02]  /*0930*/  LEA R90, P2, R8, R85.reuse, 0x1 ;  /* 0x00000055085a7211 */ /* 0x080fe400078408ff */
[-C--:B------:R-:W-:Y:S02]  /*0940*/  LEA R84, P5, R7, R85.reuse, 0x1 ;  /* 0x0000005507547211 */ /* 0x080fe400078a08ff */
[----:B------:R-:W-:-:S02]  /*0950*/  LEA R88, P3, R18, R85, 0x1 ;  /* 0x0000005512587211 */ /* 0x000fc400078608ff */
[----:B------:R-:W-:Y:S02]  /*0960*/  LEA R86, P4, R16, R85, 0x1 ;  /* 0x0000005510567211 */ /* 0x000fe400078808ff */
[----:B------:R-:W-:Y:S02]  /*0970*/  LEA.HI.X.SX32 R85, R7, R19, 0x1, P5 ;  /* 0x0000001307557211 */ /* 0x000fe400028f0eff */
[C---:B------:R-:W-:Y:S02]  /*0980*/  LEA R7, R21.reuse, R13, 0x2 ;  /* 0x0000000d15077211 */ /* 0x040fe400078e10ff */
[----:B------:R-:W-:Y:S01]  /*0990*/  IADD3.X R20, PT, PT, R20, UR13, R11, P0, P1 ;  /* 0x0000000d14147c10 */ /* 0x000fe200087e240b */
[----:B------:R-:W-:Y:S01]  /*09a0*/  IMAD R11, R10, R21, RZ ;  /* 0x000000150a0b7224 */ /* 0x000fe200078e02ff */
[----:B------:R-:W-:Y:S02]  /*09b0*/  LEA.HI.X.SX32 R91, R8, R19, 0x1, P2 ;  /* 0x00000013085b7211 */ /* 0x000fe400010f0eff */
[----:B------:R-:W-:-:S02]  /*09c0*/  LEA R8, R21, R7, 0x2 ;  /* 0x0000000715087211 */ /* 0x000fc400078e10ff */
[----:B------:R-:W-:Y:S02]  /*09d0*/  LEA.HI.X.SX32 R89, R18, R19, 0x1, P3 ;  /* 0x0000001312597211 */ /* 0x000fe400018f0eff */
[----:B------:R-:W-:Y:S02]  /*09e0*/  LEA R60, P3, R11, R64, 0x1 ;  /* 0x000000400b3c7211 */ /* 0x000fe400078608ff */
[----:B------:R-:W-:Y:S02]  /*09f0*/  LEA R10, R21, R8, 0x2 ;  /* 0x00000008150a7211 */ /* 0x000fe400078e10ff */
[-C--:B------:R-:W-:Y:S02]  /*0a00*/  LEA R80, P0, R15, R64.reuse, 0x1 ;  /* 0x000000400f507211 */ /* 0x080fe400078008ff */
[-C--:B------:R-:W-:Y:S02]  /*0a10*/  LEA R78, P1, R17, R64.reuse, 0x1 ;  /* 0x00000040114e7211 */ /* 0x080fe400078208ff */
[----:B------:R-:W-:-:S02]  /*0a20*/  LEA R76, P2, R13, R64, 0x1 ;  /* 0x000000400d4c7211 */ /* 0x000fc400078408ff */
[-C--:B------:R-:W-:Y:S01]  /*0a30*/  LEA.HI.X.SX32 R61, R11, R20.reuse, 0x1, P3 ;  /* 0x000000140b3d7211 */ /* 0x080fe200018f0eff */
[----:B------:R-:W-:Y:S01]  /*0a40*/  IMAD R11, R21, 0x4, R10 ;  /* 0x00000004150b7824 */ /* 0x000fe200078e020a */
[-C--:B------:R-:W-:Y:S02]  /*0a50*/  LEA.HI.X.SX32 R81, R15, R20.reuse, 0x1, P0 ;  /* 0x000000140f517211 */ /* 0x080fe400000f0eff */
[-C--:B------:R-:W-:Y:S02]  /*0a60*/  LEA.HI.X.SX32 R79, R17, R20.reuse, 0x1, P1 ;  /* 0x00000014114f7211 */ /* 0x080fe400008f0eff */
[----:B------:R-:W-:Y:S02]  /*0a70*/  LEA.HI.X.SX32 R77, R13, R20, 0x1, P2 ;  /* 0x000000140d4d7211 */ /* 0x000fe400010f0eff */
[-C--:B------:R-:W-:Y:S02]  /*0a80*/  LEA R74, P0, R7, R64.reuse, 0x1 ;  /* 0x00000040074a7211 */ /* 0x080fe400078008ff */
[----:B------:R-:W-:-:S02]  /*0a90*/  LEA R72, P1, R8, R64, 0x1 ;  /* 0x0000004008487211 */ /* 0x000fc400078208ff */
[-C--:B------:R-:W-:Y:S02]  /*0aa0*/  LEA R68, P2, R10, R64.reuse, 0x1 ;  /* 0x000000400a447211 */ /* 0x080fe400078408ff */
[----:B------:R-:W-:Y:S02]  /*0ab0*/  LEA R64, P3, R11, R64, 0x1 ;  /* 0x000000400b407211 */ /* 0x000fe400078608ff */
[-C--:B------:R-:W-:Y:S02]  /*0ac0*/  LEA.HI.X.SX32 R75, R7, R20.reuse, 0x1, P0 ;  /* 0x00000014074b7211 */ /* 0x080fe400000f0eff */
[-C--:B------:R-:W-:Y:S01]  /*0ad0*/  LEA.HI.X.SX32 R73, R8, R20.reuse, 0x1, P1 ;  /* 0x0000001408497211 */ /* 0x080fe200008f0eff */
[----:B------:R-:W-:Y:S01]  /*0ae0*/  IMAD.MOV.U32 R8, RZ, RZ, RZ ;  /* 0x000000ffff087224 */ /* 0x000fe200078e00ff */
[-C--:B------:R-:W-:Y:S02]  /*0af0*/  LEA.HI.X.SX32 R69, R10, R20.reuse, 0x1, P2 ;  /* 0x000000140a457211 */ /* 0x080fe400010f0eff */
[----:B------:R-:W-:-:S02]  /*0b00*/  LEA.HI.X.SX32 R65, R11, R20, 0x1, P3 ;  /* 0x000000140b417211 */ /* 0x000fc400018f0eff */
[----:B------:R-:W-:Y:S02]  /*0b10*/  CS2R R20, SRZ ;  /* 0x0000000000147805 */ /* 0x000fe4000001ff00 */
[----:B------:R-:W-:Y:S02]  /*0b20*/  LEA.HI.X.SX32 R87, R16, R19, 0x1, P4 ;  /* 0x0000001310577211 */ /* 0x000fe400020f0eff */
[----:B------:R-:W-:Y:S02]  /*0b30*/  MOV R11, 0x3f800000 ;  /* 0x3f800000000b7802 */ /* 0x000fe40000000f00 */
[----:B------:R-:W-:Y:S02]  /*0b40*/  MOV R10, RZ ;  /* 0x000000ff000a7202 */ /* 0x000fe40000000f00 */
[----:B0-----:R-:W-:-:S07]  /*0b50*/  MOV R7, 0x3f800000 ;  /* 0x3f80000000077802 */ /* 0x001fce0000000f00 */
.L_x_1:
[----:B------:R-:W-:-:S04]  /*0b60*/  IMAD.WIDE R26, R10, 0x2, R92 ;  /* 0x000000020a1a7825 */ /* 0x000fc800078e025c */
[C---:B------:R-:W-:Y:S02]  /*0b70*/  IMAD.WIDE R18, R10.reuse, 0x2, R96 ;  /* 0x000000020a127825 */ /* 0x040fe400078e0260 */
[----:B------:R-:W2:Y:S02]  /*0b80*/  LDG.E.U16 R27, desc[UR10][R26.64] ;  /* 0x0000000a1a1b7981 */ /* 0x000ea4000c1e1500 */
[C---:B------:R-:W-:Y:S02]  /*0b90*/  IMAD.WIDE R28, R10.reuse, 0x2, R88 ;  /* 0x000000020a1c7825 */ /* 0x040fe400078e0258 */
[----:B------:R-:W3:Y:S02]  /*0ba0*/  LDG.E.U16 R33, desc[UR10][R18.64] ;  /* 0x0000000a12217981 */ /* 0x000ee4000c1e1500 */
[C---:B------:R-:W-:Y:S02]  /*0bb0*/  IMAD.WIDE R30, R10.reuse, 0x2, R84 ;  /* 0x000000020a1e7825 */ /* 0x040fe400078e0254 */
[----:B------:R-:W4:Y:S02]  /*0bc0*/  LDG.E.U16 R49, desc[UR10][R28.64] ;  /* 0x0000000a1c317981 */ /* 0x000f24000c1e1500 */
[----:B------:R-:W-:-:S02]  /*0bd0*/  IMAD.WIDE R24, R10, 0x2, R94 ;  /* 0x000000020a187825 */ /* 0x000fc400078e025e */
[----:B------:R-:W5:Y:S02]  /*0be0*/  LDG.E.U16 R51, desc[UR10][R30.64] ;  /* 0x0000000a1e337981 */ /* 0x000f64000c1e1500 */
[C---:B------:R-:W-:Y:S02]  /*0bf0*/  IMAD.WIDE R16, R10.reuse, 0x2, R90 ;  /* 0x000000020a107825 */ /* 0x040fe400078e025a */
[----:B------:R-:W5:Y:S02]  /*0c00*/  LDG.E.U16 R52, desc[UR10][R24.64] ;  /* 0x0000000a18347981 */ /* 0x000f64000c1e1500 */
[C---:B------:R-:W-:Y:S02]  /*0c10*/  IMAD.WIDE R12, R10.reuse, 0x2, R86 ;  /* 0x000000020a0c7825 */ /* 0x040fe400078e0256 */
[----:B------:R-:W5:Y:S02]  /*0c20*/  LDG.E.U16 R56, desc[UR10][R16.64] ;  /* 0x0000000a10387981 */ /* 0x000f64000c1e1500 */
[----:B------:R-:W-:-:S02]  /*0c30*/  IMAD.WIDE R14, R10, 0x2, R82 ;  /* 0x000000020a0e7825 */ /* 0x000fc400078e0252 */
[----:B------:R-:W5:Y:S04]  /*0c40*/  LDG.E.U16 R58, desc[UR10][R12.64] ;  /* 0x0000000a0c3a7981 */ /* 0x000f68000c1e1500 */
[----:B------:R-:W5:Y:S01]  /*0c50*/  LDG.E.U16 R66, desc[UR10][R14.64] ;  /* 0x0000000a0e427981 */ /* 0x000f62000c1e1500 */
[----:B------:R-:W-:Y:S01]  /*0c60*/  BAR.SYNC.DEFER_BLOCKING 0x0 ;  /* 0x0000000000007b1d */ /* 0x000fe20000010000 */
[----:B------:R-:W-:-:S05]  /*0c70*/  IMAD.WIDE R70, R8, 0x2, R78 ;  /* 0x0000000208467825 */ /* 0x000fca00078e024e */
[----:B--2---:R-:W-:Y:S04]  /*0c80*/  STS.U16 [R2+UR5+0xa00], R27 ;  /* 0x000a001b02007988 */ /* 0x004fe80008000405 */
[----:B---3--:R-:W-:Y:S04]  /*0c90*/  STS.U16 [R2+UR5+0x800], R33 ;  /* 0x0008002102007988 */ /* 0x008fe80008000405 */
[----:B----4-:R-:W-:Y:S04]  /*0ca0*/  STS.U16 [R2+UR5+0xc00], R49 ;  /* 0x000c003102007988 */ /* 0x010fe80008000405 */
[----:B-----5:R-:W-:Y:S04]  /*0cb0*/  STS.U16 [R2+UR5+0xe00], R51 ;  /* 0x000e003302007988 */ /* 0x020fe80008000405 */
[----:B------:R-:W-:Y:S04]  /*0cc0*/  STS.U16 [R3+UR5+0x900], R52 ;  /* 0x0009003403007988 */ /* 0x000fe80008000405 */
[----:B------:R-:W-:Y:S04]  /*0cd0*/  STS.U16 [R3+UR5+0xb00], R56 ;  /* 0x000b003803007988 */ /* 0x000fe80008000405 */
[----:B------:R-:W-:Y:S04]  /*0ce0*/  STS.U16 [R3+UR5+0xd00], R58 ;  /* 0x000d003a03007988 */ /* 0x000fe80008000405 */
[----:B------:R-:W-:Y:S01]  /*0cf0*/  STS.U16 [R3+UR5+0xf00], R66 ;  /* 0x000f004203007988 */ /* 0x000fe20008000405 */
[----:B------:R-:W-:Y:S06]  /*0d00*/  BAR.SYNC.DEFER_BLOCKING 0x0 ;  /* 0x0000000000007b1d */ /* 0x000fec0000010000 */
[----:B------:R-:W-:Y:S04]  /*0d10*/  LDSM.16.MT88.4 R28, [R6] ;  /* 0x00000000061c783b */ /* 0x000fe80000004200 */
[----:B------:R-:W0:Y:S04]  /*0d20*/  LDSM.16.M88.4 R16, [R4+UR5+0x800] ;  /* 0x000800050410783b */ /* 0x000e280008000200 */
[----:B------:R-:W-:Y:S04]  /*0d30*/  LDSM.16.MT88.4 R32, [R6+0x400] ;  /* 0x000400000620783b */ /* 0x000fe80000004200 */
[----:B------:R-:W1:Y:S04]  /*0d40*/  LDSM.16.M88.4 R12, [R4+UR5+0xa00] ;  /* 0x000a0005040c783b */ /* 0x000e680008000200 */
[----:B------:R-:W2:Y:S04]  /*0d50*/  LDSM.16.M88.4 R24, [R4+UR5+0xc00] ;  /* 0x000c00050418783b */ /* 0x000ea80008000200 */
[----:B------:R-:W3:Y:S01]  /*0d60*/  LDSM.16.M88.4 R48, [R4+UR5+0xe00] ;  /* 0x000e00050430783b */ /* 0x000ee20008000200 */
[C---:B0-----:R-:W-:Y:S08]  /*0d70*/  HMMA.16816.F32 R52, R28.reuse, R16, RZ ;  /* 0x000000101c34723c */ /* 0x041ff000000018ff */
[----:B-1----:R-:W-:-:S12]  /*0d80*/  HMMA.16816.F32 R56, R28, R12, RZ ;  /* 0x0000000c1c38723c */ /* 0x002fd800000018ff */
[----:B------:R-:W-:Y:S08]  /*0d90*/  HMMA.16816.F32 R16, R32, R18, R52 ;  /* 0x000000122010723c */ /* 0x000ff00000001834 */
[C---:B--2---:R-:W-:Y:S08]  /*0da0*/  HMMA.16816.F32 R52, R28.reuse, R24, RZ ;  /* 0x000000181c34723c */ /* 0x044ff000000018ff */
[----:B---3--:R-:W-:Y:S01]  /*0db0*/  HMMA.16816.F32 R28, R28, R48, RZ ;  /* 0x000000301c1c723c */ /* 0x008fe200000018ff */
[----:B------:R-:W-:-:S04]  /*0dc0*/  IMAD.WIDE R66, R8, 0x2, R76 ;  /* 0x0000000208427825 */ /* 0x000fc800078e024c */
[C---:B------:R-:W-:Y:S02]  /*0dd0*/  IMAD.WIDE R48, R8.reuse, 0x2, R64 ;  /* 0x0000000208307825 */ /* 0x040fe400078e0240 */
[----:B------:R-:W2:Y:S01]  /*0de0*/  LDG.E.U16 R67, desc[UR10][R66.64] ;  /* 0x0000000a42437981 */ /* 0x000ea2000c1e1500 */
[C---:B------:R-:W-:Y:S01]  /*0df0*/  HMMA.16816.F32 R12, R32.reuse, R14, R56 ;  /* 0x0000000e200c723c */ /* 0x040fe20000001838 */
[C---:B------:R-:W-:Y:S02]  /*0e00*/  IMAD.WIDE R56, R8.reuse, 0x2, R74 ;  /* 0x0000000208387825 */ /* 0x040fe400078e024a */
[----:B------:R-:W3:Y:S04]  /*0e10*/  LDG.E.U16 R49, desc[UR10][R48.64] ;  /* 0x0000000a30317981 */ /* 0x000ee8000c1e1500 */
[----:B------:R-:W4:Y:S01]  /*0e20*/  LDG.E.U16 R56, desc[UR10][R56.64] ;  /* 0x0000000a38387981 */ /* 0x000f22000c1e1500 */
[----:B------:R-:W-:Y:S01]  /*0e30*/  HMMA.16816.F32 R24, R32, R26, R52 ;  /* 0x0000001a2018723c */ /* 0x000fe20000001834 */
[----:B------:R-:W-:-:S04]  /*0e40*/  IMAD.WIDE R54, R8, 0x2, R80 ;  /* 0x0000000208367825 */ /* 0x000fc800078e0250 */
[C---:B------:R-:W-:Y:S01]  /*0e50*/  IMAD.WIDE R52, R8.reuse, 0x2, R72 ;  /* 0x0000000208347825 */ /* 0x040fe200078e0248 */
[----:B------:R0:W5:Y:S02]  /*0e60*/  LDG.E.U16 R59, desc[UR10][R54.64] ;  /* 0x0000000a363b7981 */ /* 0x000164000c1e1500 */
[----:B------:R-:W-:Y:S01]  /*0e70*/  HMMA.16816.F32 R28, R32, R50, R28 ;  /* 0x00000032201c723c */ /* 0x000fe2000000181c */
[C---:B------:R-:W-:Y:S01]  /*0e80*/  IMAD.WIDE R34, R8.reuse, 0x2, R68 ;  /* 0x0000000208227825 */ /* 0x040fe200078e0244 */
[----:B------:R1:W4:Y:S03]  /*0e90*/  LDG.E.U16 R51, desc[UR10][R52.64] ;  /* 0x0000000a34337981 */ /* 0x000326000c1e1500 */
[----:B------:R-:W-:Y:S01]  /*0ea0*/  IMAD.WIDE R32, R8, 0x2, R60 ;  /* 0x0000000208207825 */ /* 0x000fe200078e023c */
[----:B------:R-:W4:Y:S04]  /*0eb0*/  LDG.E.U16 R50, desc[UR10][R70.64] ;  /* 0x0000000a46327981 */ /* 0x000f28000c1e1500 */
[----:B------:R1:W4:Y:S04]  /*0ec0*/  LDG.E.U16 R98, desc[UR10][R34.64] ;  /* 0x0000000a22627981 */ /* 0x000328000c1e1500 */
[----:B------:R1:W4:Y:S01]  /*0ed0*/  LDG.E.U16 R100, desc[UR10][R32.64] ;  /* 0x0000000a20647981 */ /* 0x000322000c1e1500 */
[----:B0-----:R-:W-:Y:S01]  /*0ee0*/  FMUL R54, R16, UR8 ;  /* 0x0000000810367c20 */ /* 0x001fe20008400000 */
[----:B------:R-:W-:Y:S01]  /*0ef0*/  FMUL R55, R17, UR8 ;  /* 0x0000000811377c20 */ /* 0x000fe20008400000 */
[----:B------:R-:W-:Y:S01]  /*0f00*/  FMUL R58, R12, UR8 ;  /* 0x000000080c3a7c20 */ /* 0x000fe20008400000 */
[----:B-1----:R-:W-:Y:S01]  /*0f10*/  FMUL R53, R24, UR8 ;  /* 0x0000000818357c20 */ /* 0x002fe20008400000 */
[----:B------:R-:W-:Y:S01]  /*0f20*/  FMUL R48, R25, UR8 ;  /* 0x0000000819307c20 */ /* 0x000fe20008400000 */
[----:B------:R-:W-:Y:S01]  /*0f30*/  FMUL R34, R19, UR8 ;  /* 0x0000000813227c20 */ /* 0x000fe20008400000 */
[----:B------:R-:W-:Y:S01]  /*0f40*/  FMUL R35, R14, UR8 ;  /* 0x000000080e237c20 */ /* 0x000fe20008400000 */
[----:B------:R-:W-:Y:S01]  /*0f50*/  FMNMX3 R55, R54, R55, R58, !PT ;  /* 0x0000003736377276 */ /* 0x000fe2000780003a */
[----:B------:R-:W-:Y:S01]  /*0f60*/  FMUL R54, R13, UR8 ;  /* 0x000000080d367c20 */ /* 0x000fe20008400000 */
[----:B------:R-:W-:Y:S01]  /*0f70*/  FMUL R33, R18, UR8 ;  /* 0x0000000812217c20 */ /* 0x000fe20008400000 */
[----:B------:R-:W-:Y:S01]  /*0f80*/  FMUL R32, R29, UR8 ;  /* 0x000000081d207c20 */ /* 0x000fe20008400000 */
[----:B------:R-:W-:Y:S02]  /*0f90*/  BAR.SYNC.DEFER_BLOCKING 0x0 ;  /* 0x0000000000007b1d */ /* 0x000fe40000010000 */
[----:B------:R-:W-:Y:S01]  /*0fa0*/  FMNMX3 R54, R55, R54, R53, !PT ;  /* 0x0000003637367276 */ /* 0x000fe20007800035 */
[----:B------:R-:W-:-:S05]  /*0fb0*/  FMUL R53, R28, UR8 ;  /* 0x000000081c357c20 */ /* 0x000fca0008400000 */
[----:B------:R-:W-:Y:S02]  /*0fc0*/  FMNMX3 R53, R54, R48, R53, !PT ;  /* 0x0000003036357276 */ /* 0x000fe40007800035 */
[----:B------:R-:W-:Y:S01]  /*0fd0*/  FMNMX3 R48, R33, R34, R35, !PT ;  /* 0x0000002221307276 */ /* 0x000fe20007800023 */
[----:B------:R-:W-:Y:S01]  /*0fe0*/  FMUL R34, R15, UR8 ;  /* 0x000000080f227c20 */ /* 0x000fe20008400000 */
[----:B------:R-:W-:Y:S01]  /*0ff0*/  FMUL R35, R26, UR8 ;  /* 0x000000081a237c20 */ /* 0x000fe20008400000 */
[----:B------:R-:W-:-:S04]  /*1000*/  FMNMX R32, R32, R53, !PT ;  /* 0x0000003520207209 */ /* 0x000fc80007800000 */
[----:B------:R-:W-:Y:S01]  /*1010*/  FMNMX3 R48, R48, R34, R35, !PT ;  /* 0x0000002230307276 */ /* 0x000fe20007800023 */
[----:B------:R-:W-:Y:S01]  /*1020*/  FMUL R34, R27, UR8 ;  /* 0x000000081b227c20 */ /* 0x000fe20008400000 */
[----:B------:R-:W-:Y:S01]  /*1030*/  FMUL R35, R30, UR8 ;  /* 0x000000081e237c20 */ /* 0x000fe20008400000 */
[----:B------:R-:W0:Y:S04]  /*1040*/  SHFL.BFLY PT, R33, R32, 0x2, 0x1f ;  /* 0x0c401f0020217f89 */ /* 0x000e2800000e0000 */
[----:B------:R-:W-:Y:S01]  /*1050*/  FMNMX3 R35, R48, R34, R35, !PT ;  /* 0x0000002230237276 */ /* 0x000fe20007800023 */
[----:B------:R-:W-:-:S05]  /*1060*/  FMUL R34, R31, UR8 ;  /* 0x000000081f227c20 */ /* 0x000fca0008400000 */
[----:B------:R-:W-:-:S05]  /*1070*/  FMNMX R34, R34, R35, !PT ;  /* 0x0000002322227209 */ /* 0x000fca0007800000 */
[----:B------:R-:W1:Y:S01]  /*1080*/  SHFL.BFLY PT, R53, R34, 0x2, 0x1f ;  /* 0x0c401f0022357f89 */ /* 0x000e6200000e0000 */
[----:B0-----:R-:W-:-:S05]  /*1090*/  FMNMX R48, R32, R33, !PT ;  /* 0x0000002120307209 */ /* 0x001fca0007800000 */
[----:B------:R-:W0:Y:S01]  /*10a0*/  SHFL.BFLY PT, R52, R48, 0x1, 0x1f ;  /* 0x0c201f0030347f89 */ /* 0x000e2200000e0000 */
[----:B-1----:R-:W-:-:S05]  /*10b0*/  FMNMX R53, R34, R53, !PT ;  /* 0x0000003522357209 */ /* 0x002fca0007800000 */
[----:B------:R-:W1:Y:S01]  /*10c0*/  SHFL.BFLY PT, R32, R53, 0x1, 0x1f ;  /* 0x0c201f0035207f89 */ /* 0x000e6200000e0000 */
[----:B0-----:R-:W-:-:S05]  /*10d0*/  FMNMX3 R52, R48, R52, R63, !PT ;  /* 0x0000003430347276 */ /* 0x001fca000780003f */
[--C-:B------:R-:W-:Y:S01]  /*10e0*/  FFMA R12, R12, UR8, -R52.reuse ;  /* 0x000000080c0c7c23 */ /* 0x100fe20008000834 */
[----:B------:R-:W-:-:S03]  /*10f0*/  FFMA R16, R16, UR8, -R52 ;  /* 0x0000000810107c23 */ /* 0x000fc60008000834 */
[----:B------:R-:W-:Y:S01]  /*1100*/  FMUL R12, R12, 1.4426950216293334961 ;  /* 0x3fb8aa3b0c0c7820 */ /* 0x000fe20000400000 */
[----:B------:R-:W-:Y:S01]  /*1110*/  FMUL R16, R16, 1.4426950216293334961 ;  /* 0x3fb8aa3b10107820 */ /* 0x000fe20000400000 */
[----:B-1----:R-:W-:Y:S02]  /*1120*/  FMNMX3 R53, R53, R32, R62, !PT ;  /* 0x0000002035357276 */ /* 0x002fe4000780003e */
[----:B------:R0:W-:Y:S01]  /*1130*/  MUFU.EX2 R57, R12 ;  /* 0x0000000c00397308 */ /* 0x0001e20000000800 */
[----:B------:R-:W-:Y:S02]  /*1140*/  FFMA R13, R13, UR8, -R52 ;  /* 0x000000080d0d7c23 */ /* 0x000fe40008000834 */
[----:B------:R-:W-:Y:S02]  /*1150*/  FFMA R14, R14, UR8, -R53 ;  /* 0x000000080e0e7c23 */ /* 0x000fe40008000835 */
[----:B------:R-:W-:Y:S01]  /*1160*/  FMUL R13, R13, 1.4426950216293334961 ;  /* 0x3fb8aa3b0d0d7820 */ /* 0x000fe20000400000 */
[----:B0-----:R-:W-:-:S02]  /*1170*/  FADD R12, -R53, R62 ;  /* 0x0000003e350c7221 */ /* 0x001fc40000000100 */
[----:B------:R0:W-:Y:S01]  /*1180*/  MUFU.EX2 R55, R16 ;  /* 0x0000001000377308 */ /* 0x0001e20000000800 */
[----:B------:R-:W-:Y:S01]  /*1190*/  FMUL R14, R14, 1.4426950216293334961 ;  /* 0x3fb8aa3b0e0e7820 */ /* 0x000fe20000400000 */
[--C-:B------:R-:W-:Y:S01]  /*11a0*/  FFMA R15, R15, UR8, -R53.reuse ;  /* 0x000000080f0f7c23 */ /* 0x100fe20008000835 */
[----:B------:R-:W-:Y:S01]  /*11b0*/  FMUL R12, R12, 1.4426950216293334961 ;  /* 0x3fb8aa3b0c0c7820 */ /* 0x000fe20000400000 */
[----:B------:R-:W-:Y:S01]  /*11c0*/  FFMA R17, R17, UR8, -R52 ;  /* 0x0000000811117c23 */ /* 0x000fe20008000834 */
[--C-:B------:R-:W-:Y:S01]  /*11d0*/  FFMA R18, R18, UR8, -R53.reuse ;  /* 0x0000000812127c23 */ /* 0x100fe20008000835 */
[----:B------:R-:W-:Y:S01]  /*11e0*/  FFMA R19, R19, UR8, -R53 ;  /* 0x0000000813137c23 */ /* 0x000fe20008000835 */
[----:B0-----:R-:W-:Y:S01]  /*11f0*/  FADD R16, -R52, R63 ;  /* 0x0000003f34107221 */ /* 0x001fe20000000100 */
[----:B------:R-:W-:Y:S01]  /*1200*/  FMUL R17, R17, 1.4426950216293334961 ;  /* 0x3fb8aa3b11117820 */ /* 0x000fe20000400000 */
[----:B------:R-:W-:Y:S01]  /*1210*/  MUFU.EX2 R66, R13 ;  /* 0x0000000d00427308 */ /* 0x000fe20000000800 */
[----:B------:R-:W-:Y:S01]  /*1220*/  FMUL R18, R18, 1.4426950216293334961 ;  /* 0x3fb8aa3b12127820 */ /* 0x000fe20000400000 */
[----:B------:R-:W-:Y:S01]  /*1230*/  FMUL R16, R16, 1.4426950216293334961 ;  /* 0x3fb8aa3b10107820 */ /* 0x000fe20000400000 */
[----:B------:R-:W-:Y:S01]  /*1240*/  FMUL R19, R19, 1.4426950216293334961 ;  /* 0x3fb8aa3b13137820 */ /* 0x000fe20000400000 */
[----:B------:R-:W-:-:S04]  /*1250*/  FMUL R63, R15, 1.4426950216293334961 ;  /* 0x3fb8aa3b0f3f7820 */ /* 0x000fc80000400000 */
[----:B------:R-:W-:Y:S08]  /*1260*/  MUFU.EX2 R62, R14 ;  /* 0x0000000e003e7308 */ /* 0x000ff00000000800 */
[----:B------:R-:W0:Y:S08]  /*1270*/  MUFU.EX2 R58, R17 ;  /* 0x00000011003a7308 */ /* 0x000e300000000800 */
[----:B------:R-:W1:Y:S08]  /*1280*/  MUFU.EX2 R54, R16 ;  /* 0x0000001000367308 */ /* 0x000e700000000800 */
[----:B------:R-:W-:Y:S08]  /*1290*/  MUFU.EX2 R70, R19 ;  /* 0x0000001300467308 */ /* 0x000ff00000000800 */
[----:B------:R-:W-:Y:S01]  /*12a0*/  MUFU.EX2 R63, R63 ;  /* 0x0000003f003f7308 */ /* 0x000fe20000000800 */
[----:B0-----:R-:W-:Y:S01]  /*12b0*/  F2FP.F16.F32.PACK_AB R48, R58, R55 ;  /* 0x000000373a30723e */ /* 0x001fe200000000ff */
[C---:B-1----:R-:W-:Y:S01]  /*12c0*/  FMUL R40, R54.reuse, R40 ;  /* 0x0000002836287220 */ /* 0x042fe20000400000 */
[----:B------:R-:W-:Y:S01]  /*12d0*/  FMUL R41, R54, R41 ;  /* 0x0000002936297220 */ /* 0x000fe20000400000 */
[--C-:B------:R-:W-:Y:S01]  /*12e0*/  FFMA R24, R24, UR8, -R52.reuse ;  /* 0x0000000818187c23 */ /* 0x100fe20008000834 */
[C---:B------:R-:W-:Y:S01]  /*12f0*/  FMUL R36, R54.reuse, R36 ;  /* 0x0000002436247220 */ /* 0x040fe20000400000 */
[----:B------:R-:W-:Y:S01]  /*1300*/  FMUL R37, R54, R37 ;  /* 0x0000002536257220 */ /* 0x000fe20000400000 */
[--C-:B------:R-:W-:Y:S01]  /*1310*/  FFMA R26, R26, UR8, -R53.reuse ;  /* 0x000000081a1a7c23 */ /* 0x100fe20008000835 */
[--C-:B------:R-:W-:Y:S01]  /*1320*/  FFMA R29, R29, UR8, -R52.reuse ;  /* 0x000000081d1d7c23 */ /* 0x100fe20008000834 */
[----:B------:R-:W-:Y:S01]  /*1330*/  FFMA R25, R25, UR8, -R52 ;  /* 0x0000000819197c23 */ /* 0x000fe20008000834 */
[----:B------:R-:W-:Y:S01]  /*1340*/  FFMA R27, R27, UR8, -R53 ;  /* 0x000000081b1b7c23 */ /* 0x000fe20008000835 */
[----:B------:R-:W-:-:S03]  /*1350*/  FMUL R26, R26, 1.4426950216293334961 ;  /* 0x3fb8aa3b1a1a7820 */ /* 0x000fc60000400000 */
[----:B------:R-:W-:Y:S01]  /*1360*/  FMUL R27, R27, 1.4426950216293334961 ;  /* 0x3fb8aa3b1b1b7820 */ /* 0x000fe20000400000 */
[----:B------:R-:W-:Y:S01]  /*1370*/  FADD R58, R55, R58 ;  /* 0x0000003a373a7221 */ /* 0x000fe20000000000 */
[----:B------:R-:W-:Y:S01]  /*1380*/  FFMA R28, R28, UR8, -R52 ;  /* 0x000000081c1c7c23 */ /* 0x000fe20008000834 */
[C---:B------:R-:W-:Y:S01]  /*1390*/  FMUL R44, R54.reuse, R44 ;  /* 0x0000002c362c7220 */ /* 0x040fe20000400000 */
[----:B------:R-:W-:Y:S01]  /*13a0*/  FMUL R45, R54, R45 ;  /* 0x0000002d362d7220 */ /* 0x000fe20000400000 */
[----:B--2---:R-:W-:Y:S04]  /*13b0*/  STS.U16 [R2+UR5+0xa00], R67 ;  /* 0x000a004302007988 */ /* 0x004fe80008000405 */
[----:B---3--:R-:W-:Y:S04]  /*13c0*/  STS.U16 [R2+UR5+0xe00], R49 ;  /* 0x000e003102007988 */ /* 0x008fe80008000405 */
[----:B-----5:R-:W-:Y:S04]  /*13d0*/  STS.U16 [R2+UR5+0x800], R59 ;  /* 0x0008003b02007988 */ /* 0x020fe80008000405 */
[----:B----4-:R-:W-:Y:S04]  /*13e0*/  STS.U16 [R2+UR5+0xc00], R51 ;  /* 0x000c003302007988 */ /* 0x010fe80008000405 */
[----:B------:R-:W-:Y:S04]  /*13f0*/  STS.U16 [R3+UR5+0x900], R50 ;  /* 0x0009003203007988 */ /* 0x000fe80008000405 */
[----:B------:R0:W-:Y:S04]  /*1400*/  STS.U16 [R3+UR5+0xb00], R56 ;  /* 0x000b003803007988 */ /* 0x0001e80008000405 */
[----:B------:R-:W-:Y:S04]  /*1410*/  STS.U16 [R3+UR5+0xd00], R98 ;  /* 0x000d006203007988 */ /* 0x000fe80008000405 */
[----:B------:R-:W-:Y:S01]  /*1420*/  STS.U16 [R3+UR5+0xf00], R100 ;  /* 0x000f006403007988 */ /* 0x000fe20008000405 */
[----:B------:R-:W-:Y:S06]  /*1430*/  BAR.SYNC.DEFER_BLOCKING 0x0 ;  /* 0x0000000000007b1d */ /* 0x000fec0000010000 */
[----:B0-----:R0:W-:Y:S08]  /*1440*/  MUFU.EX2 R56, R12 ;  /* 0x0000000c00387308 */ /* 0x0011f00000000800 */
[----:B------:R1:W2:Y:S01]  /*1450*/  MUFU.EX2 R59, R18 ;  /* 0x00000012003b7308 */ /* 0x0002a20000000800 */
[----:B0-----:R-:W0:Y:S04]  /*1460*/  LDSM.16.M88.4 R12, [R4+UR5+0xa00] ;  /* 0x000a0005040c783b */ /* 0x001e280008000200 */
[----:B-1----:R-:W1:Y:S04]  /*1470*/  LDSM.16.M88.4 R16, [R4+UR5+0xc00] ;  /* 0x000c00050410783b */ /* 0x002e680008000200 */
[----:B------:R-:W3:Y:S01]  /*1480*/  LDSM.16.M88.4 R32, [R4+UR5+0x800] ;  /* 0x000800050420783b */ /* 0x000ee20008000200 */
[----:B--2---:R-:W-:Y:S01]  /*1490*/  F2FP.F16.F32.PACK_AB R49, R70, R59 ;  /* 0x0000003b4631723e */ /* 0x004fe200000000ff */
[----:B------:R-:W-:Y:S01]  /*14a0*/  FMUL R42, R56, R42 ;  /* 0x0000002a382a7220 */ /* 0x000fe20000400000 */
[----:B------:R-:W-:Y:S01]  /*14b0*/  F2FP.F16.F32.PACK_AB R50, R66, R57 ;  /* 0x000000394232723e */ /* 0x000fe200000000ff */
[C---:B------:R-:W-:Y:S01]  /*14c0*/  FMUL R43, R56.reuse, R43 ;  /* 0x0000002b382b7220 */ /* 0x040fe20000400000 */
[----:B------:R-:W-:Y:S01]  /*14d0*/  F2FP.F16.F32.PACK_AB R51, R63, R62 ;  /* 0x0000003e3f33723e */ /* 0x000fe200000000ff */
[C---:B------:R-:W-:Y:S01]  /*14e0*/  FMUL R38, R56.reuse, R38 ;  /* 0x0000002638267220 */ /* 0x040fe20000400000 */
[----:B------:R-:W-:Y:S01]  /*14f0*/  FMUL R39, R56, R39 ;  /* 0x0000002738277220 */ /* 0x000fe20000400000 */
[----:B------:R-:W-:Y:S01]  /*1500*/  FADD R59, R59, R70 ;  /* 0x000000463b3b7221 */ /* 0x000fe20000000000 */
[----:B------:R-:W-:-:S03]  /*1510*/  FADD R57, R57, R58 ;  /* 0x0000003a39397221 */ /* 0x000fc60000000000 */
[----:B------:R-:W-:Y:S01]  /*1520*/  FADD R62, R62, R59 ;  /* 0x0000003b3e3e7221 */ /* 0x000fe20000000000 */
[----:B0-----:R-:W-:Y:S01]  /*1530*/  HMMA.16816.F32 R40, R48, R12, R40 ;  /* 0x0000000c3028723c */ /* 0x001fe20000001828 */
[----:B------:R-:W-:Y:S01]  /*1540*/  FMUL R12, R24, 1.4426950216293334961 ;  /* 0x3fb8aa3b180c7820 */ /* 0x000fe20000400000 */
[----:B------:R-:W-:-:S06]  /*1550*/  FMUL R13, R25, 1.4426950216293334961 ;  /* 0x3fb8aa3b190d7820 */ /* 0x000fcc0000400000 */
[----:B-1----:R-:W-:Y:S01]  /*1560*/  HMMA.16816.F32 R36, R48, R16, R36 ;  /* 0x000000103024723c */ /* 0x002fe20000001824 */
[----:B------:R-:W-:Y:S01]  /*1570*/  FMUL R17, R29, 1.4426950216293334961 ;  /* 0x3fb8aa3b1d117820 */ /* 0x000fe20000400000 */
[----:B------:R-:W0:Y:S01]  /*1580*/  MUFU.EX2 R12, R12 ;  /* 0x0000000c000c7308 */ /* 0x000e220000000800 */
[----:B------:R-:W-:-:S07]  /*1590*/  FFMA R24, R30, UR8, -R53 ;  /* 0x000000081e187c23 */ /* 0x000fce0008000835 */
[----:B------:R-:W1:Y:S01]  /*15a0*/  MUFU.EX2 R29, R26 ;  /* 0x0000001a001d7308 */ /* 0x000e620000000800 */
[----:B------:R-:W-:Y:S01]  /*15b0*/  FMUL R16, R28, 1.4426950216293334961 ;  /* 0x3fb8aa3b1c107820 */ /* 0x000fe20000400000 */
[----:B------:R-:W-:-:S06]  /*15c0*/  FMUL R28, R24, 1.4426950216293334961 ;  /* 0x3fb8aa3b181c7820 */ /* 0x000fcc0000400000 */
[----:B------:R-:W2:Y:S01]  /*15d0*/  MUFU.EX2 R13, R13 ;  /* 0x0000000d000d7308 */ /* 0x000ea20000000800 */
[----:B------:R-:W-:-:S07]  /*15e0*/  FFMA R24, R31, UR8, -R53 ;  /* 0x000000081f187c23 */ /* 0x000fce0008000835 */
[----:B------:R-:W4:Y:S01]  /*15f0*/  MUFU.EX2 R30, R27 ;  /* 0x0000001b001e7308 */ /* 0x000f220000000800 */
[----:B------:R-:W-:Y:S01]  /*1600*/  FADD R57, R66, R57 ;  /* 0x0000003942397221 */ /* 0x000fe20000000000 */
[----:B------:R-:W-:Y:S01]  /*1610*/  FADD R62, R63, R62 ;  /* 0x0000003e3f3e7221 */ /* 0x000fe20000000000 */
[C---:B------:R-:W-:Y:S01]  /*1620*/  FMUL R46, R56.reuse, R46 ;  /* 0x0000002e382e7220 */ /* 0x040fe20000400000 */
[----:B------:R-:W-:Y:S01]  /*1630*/  FMUL R47, R56, R47 ;  /* 0x0000002f382f7220 */ /* 0x000fe20000400000 */
[----:B------:R-:W-:Y:S01]  /*1640*/  FMUL R58, R24, 1.4426950216293334961 ;  /* 0x3fb8aa3b183a7820 */ /* 0x000fe20000400000 */
[----:B0-----:R-:W-:Y:S01]  /*1650*/  FADD R24, R12, R57 ;  /* 0x000000390c187221 */ /* 0x001fe20000000000 */
[----:B-1----:R-:W-:Y:S01]  /*1660*/  FADD R25, R29, R62 ;  /* 0x0000003e1d197221 */ /* 0x002fe20000000000 */
[----:B------:R-:W0:Y:S03]  /*1670*/  MUFU.EX2 R16, R16 ;  /* 0x0000001000107308 */ /* 0x000e260000000800 */
[----:B---3--:R-:W-:Y:S01]  /*1680*/  HMMA.16816.F32 R44, R48, R32, R44 ;  /* 0x00000020302c723c */ /* 0x008fe2000000182c */
[----:B--2---:R-:W-:-:S04]  /*1690*/  FADD R33, R13, R24 ;  /* 0x000000180d217221 */ /* 0x004fc80000000000 */
[----:B------:R-:W1:Y:S01]  /*16a0*/  MUFU.EX2 R31, R28 ;  /* 0x0000001c001f7308 */ /* 0x000e620000000800 */
[----:B----4-:R-:W-:Y:S02]  /*16b0*/  FADD R32, R30, R25 ;  /* 0x000000191e207221 */ /* 0x010fe40000000000 */
[----:B------:R-:W2:Y:S05]  /*16c0*/  LDSM.16.M88.4 R24, [R4+UR5+0xe00] ;  /* 0x000e00050418783b */ /* 0x000eaa0008000200 */
[----:B------:R-:W3:Y:S08]  /*16d0*/  MUFU.EX2 R17, R17 ;  /* 0x0000001100117308 */ /* 0x000ef00000000800 */
[----:B------:R-:W4:Y:S01]  /*16e0*/  MUFU.EX2 R58, R58 ;  /* 0x0000003a003a7308 */ /* 0x000f220000000800 */
[----:B0-----:R-:W-:Y:S01]  /*16f0*/  FADD R62, R16, R33 ;  /* 0x00000021103e7221 */ /* 0x001fe20000000000 */
[----:B-1----:R-:W-:-:S03]  /*1700*/  FADD R55, R31, R32 ;  /* 0x000000201f377221 */ /* 0x002fc60000000000 */
[----:B---3--:R-:W-:Y:S01]  /*1710*/  FADD R62, R17, R62 ;  /* 0x0000003e113e7221 */ /* 0x008fe20000000000 */
[----:B----4-:R-:W-:-:S04]  /*1720*/  FADD R55, R58, R55 ;  /* 0x000000373a377221 */ /* 0x010fc80000000000 */
[----:B------:R-:W0:Y:S04]  /*1730*/  SHFL.BFLY PT, R33, R62, 0x2, 0x1f ;  /* 0x0c401f003e217f89 */ /* 0x000e2800000e0000 */
[----:B------:R-:W1:Y:S01]  /*1740*/  SHFL.BFLY PT, R28, R55, 0x2, 0x1f ;  /* 0x0c401f00371c7f89 */ /* 0x000e6200000e0000 */
[C---:B------:R-:W-:Y:S01]  /*1750*/  FMUL R20, R54.reuse, R20 ;  /* 0x0000001436147220 */ /* 0x040fe20000400000 */
[----:B------:R-:W-:Y:S01]  /*1760*/  FMUL R21, R54, R21 ;  /* 0x0000001536157220 */ /* 0x000fe20000400000 */
[C---:B------:R-:W-:Y:S01]  /*1770*/  FMUL R22, R56.reuse, R22 ;  /* 0x0000001638167220 */ /* 0x040fe20000400000 */
[----:B------:R-:W-:-:S07]  /*1780*/  FMUL R23, R56, R23 ;  /* 0x0000001738177220 */ /* 0x000fce0000400000 */
[----:B--2---:R-:W-:Y:S01]  /*1790*/  HMMA.16816.F32 R20, R48, R24, R20 ;  /* 0x000000183014723c */ /* 0x004fe20000001814 */
[----:B------:R-:W-:Y:S01]  /*17a0*/  F2FP.F16.F32.PACK_AB R29, R30, R29 ;  /* 0x0000001d1e1d723e */ /* 0x000fe200000000ff */
[----:B0-----:R-:W-:Y:S01]  /*17b0*/  FADD R33, R62, R33 ;  /* 0x000000213e217221 */ /* 0x001fe20000000000 */
[----:B-1----:R-:W-:-:S04]  /*17c0*/  FADD R25, R55, R28 ;  /* 0x0000001c37197221 */ /* 0x002fc80000000000 */
[----:B------:R-:W0:Y:S01]  /*17d0*/  SHFL.BFLY PT, R32, R33, 0x1, 0x1f ;  /* 0x0c201f0021207f89 */ /* 0x000e2200000e0000 */
[----:B------:R-:W-:-:S03]  /*17e0*/  F2FP.F16.F32.PACK_AB R28, R13, R12 ;  /* 0x0000000c0d1c723e */ /* 0x000fc600000000ff */
[----:B------:R-:W1:Y:S01]  /*17f0*/  SHFL.BFLY PT, R24, R25, 0x1, 0x1f ;  /* 0x0c201f0019187f89 */ /* 0x000e6200000e0000 */
[----:B------:R-:W-:Y:S02]  /*1800*/  F2FP.F16.F32.PACK_AB R30, R17, R16 ;  /* 0x00000010111e723e */ /* 0x000fe400000000ff */
[----:B------:R-:W-:Y:S01]  /*1810*/  F2FP.F16.F32.PACK_AB R31, R58, R31 ;  /* 0x0000001f3a1f723e */ /* 0x000fe200000000ff */
[----:B------:R-:W-:-:S06]  /*1820*/  UIADD3 UR4, UPT, UPT, UR4, 0x20, URZ ;  /* 0x0000002004047890 */ /* 0x000fcc000fffe0ff */
[----:B------:R-:W-:Y:S01]  /*1830*/  HMMA.16816.F32 R44, R28, R34, R44 ;  /* 0x000000221c2c723c */ /* 0x000fe2000000182c */
[----:B------:R-:W-:-:S07]  /*1840*/  UISETP.GE.AND UP0, UPT, UR4, UR7, UPT ;  /* 0x000000070400728c */ /* 0x000fce000bf06270 */
[C---:B------:R-:W-:Y:S08]  /*1850*/  HMMA.16816.F32 R36, R28.reuse, R18, R36 ;  /* 0x000000121c24723c */ /* 0x040ff00000001824 */
[----:B------:R-:W-:Y:S01]  /*1860*/  HMMA.16816.F32 R20, R28, R26, R20 ;  /* 0x0000001a1c14723c */ /* 0x000fe20000001814 */
[----:B0-----:R-:W-:Y:S01]  /*1870*/  FADD R13, R33, R32 ;  /* 0x00000020210d7221 */ /* 0x001fe20000000000 */
[----:B------:R-:W-:Y:S01]  /*1880*/  LEA R8, R9, R8, 0x5 ;  /* 0x0000000809087211 */ /* 0x000fe200078e28ff */
[----:B------:R-:W-:-:S05]  /*1890*/  IMAD R10, R5, 0x20, R10 ;  /* 0x00000020050a7824 */ /* 0x000fca00078e020a */
[----:B------:R-:W-:Y:S01]  /*18a0*/  HMMA.16816.F32 R40, R28, R14, R40 ;  /* 0x0000000e1c28723c */ /* 0x000fe20000001828 */
[----:B-1----:R-:W-:Y:S01]  /*18b0*/  FADD R15, R25, R24 ;  /* 0x00000018190f7221 */ /* 0x002fe20000000000 */
[----:B------:R-:W-:Y:S01]  /*18c0*/  FFMA R11, R54, R11, R13 ;  /* 0x0000000b360b7223 */ /* 0x000fe2000000000d */
[----:B------:R-:W-:Y:S02]  /*18d0*/  MOV R63, R52 ;  /* 0x00000034003f7202 */ /* 0x000fe40000000f00 */
[----:B------:R-:W-:Y:S01]  /*18e0*/  FFMA R7, R56, R7, R15 ;  /* 0x0000000738077223 */ /* 0x000fe2000000000f */
[----:B------:R-:W-:Y:S01]  /*18f0*/  MOV R62, R53 ;  /* 0x00000035003e7202 */ /* 0x000fe20000000f00 */
[----:B------:R-:W-:-:S13]  /*1900*/  BRA.U !UP0, `(.L_x_1) ;  /* 0xfffffff108947547 */ /* 0x000fda000b83ffff */
.L_x_0:
[----:B------:R-:W0:Y:S01]  /*1910*/  S2R R2, SR_TID.X ;  /* 0x0000000000027919 */ /* 0x000e220000002100 */
[----:B------:R-:W1:Y:S01]  /*1920*/  S2UR UR5, SR_CgaCtaId ;  /* 0x00000000000579c3 */ /* 0x000e620000008800 */
[----:B------:R-:W-:Y:S01]  /*1930*/  UMOV UR4, 0x400 ;  /* 0x0000040000047882 */ /* 0x000fe20000000000 */
[----:B------:R-:W-:Y:S01]  /*1940*/  IMAD.MOV.U32 R17, RZ, RZ, R7 ;  /* 0x000000ffff117224 */ /* 0x000fe200078e0007 */
[----:B------:R-:W-:-:S05]  /*1950*/  MOV R24, R11 ;  /* 0x0000000b00187202 */ /* 0x000fca0000000f00 */
[----:B------:R-:W-:Y:S01]  /*1960*/  BAR.SYNC.DEFER_BLOCKING 0x0 ;  /* 0x0000000000007b1d */ /* 0x000fe20000010000 */
[C---:B------:R-:W-:Y:S02]  /*1970*/  FSETP.GEU.AND P2, PT, R17.reuse, 1.175494350822287508e-38, PT ;  /* 0x008000001100780b */ /* 0x040fe40003f4e000 */
[----:B------:R-:W-:-:S05]  /*1980*/  FSETP.GT.AND P0, PT, |R17|, 8.50705917302346158658e+37, PT ;  /* 0x7e8000001100780b */ /* 0x000fca0003f04200 */
[----:B------:R-:W2:Y:S01]  /*1990*/  LDC R30, c[0x0][0x3e8] ;  /* 0x0000fa00ff1e7b82 */ /* 0x000ea20000000800 */
[----:B------:R-:W-:Y:S02]  /*19a0*/  FSETP.GEU.AND P3, PT, |R17|, 1.175494350822287508e-38, PT ;  /* 0x008000001100780b */ /* 0x000fe40003f6e200 */
[----:B------:R-:W-:Y:S02]  /*19b0*/  FSETP.GEU.AND P1, PT, R24, 1.175494350822287508e-38, PT ;  /* 0x008000001800780b */ /* 0x000fe40003f2e000 */
[----:B------:R-:W-:Y:S02]  /*19c0*/  FSEL R9, RZ, -23, P2 ;  /* 0xc1b80000ff097808 */ /* 0x000fe40001000000 */
[----:B------:R-:W-:Y:S01]  /*19d0*/  FSEL R7, RZ, -23, P1 ;  /* 0xc1b80000ff077808 */ /* 0x000fe20000800000 */
[----:B------:R-:W-:Y:S01]  /*19e0*/  @P0 FMUL R23, R23, 0.25 ;  /* 0x3e80000017170820 */ /* 0x000fe20000400000 */
[----:B------:R-:W-:Y:S01]  /*19f0*/  @P0 FMUL R22, R22, 0.25 ;  /* 0x3e80000016160820 */ /* 0x000fe20000400000 */
[----:B-1----:R-:W-:Y:S01]  /*1a00*/  ULEA UR7, UR5, UR4, 0x18 ;  /* 0x0000000405077291 */ /* 0x002fe2000f8ec0ff */
[----:B------:R-:W-:Y:S01]  /*1a10*/  @P0 FMUL R39, R39, 0.25 ;  /* 0x3e80000027270820 */ /* 0x000fe20000400000 */
[----:B------:R-:W-:Y:S01]  /*1a20*/  @P0 FMUL R38, R38, 0.25 ;  /* 0x3e80000026260820 */ /* 0x000fe20000400000 */
[----:B------:R-:W-:Y:S01]  /*1a30*/  @P0 FMUL R43, R43, 0.25 ;  /* 0x3e8000002b2b0820 */ /* 0x000fe20000400000 */
[----:B------:R-:W-:Y:S01]  /*1a40*/  @P0 FMUL R42, R42, 0.25 ;  /* 0x3e8000002a2a0820 */ /* 0x000fe20000400000 */
[----:B------:R-:W-:Y:S01]  /*1a50*/  @P0 FMUL R47, R47, 0.25 ;  /* 0x3e8000002f2f0820 */ /* 0x000fe20000400000 */
[----:B------:R-:W-:Y:S01]  /*1a60*/  @P0 FMUL R46, R46, 0.25 ;  /* 0x3e8000002e2e0820 */ /* 0x000fe20000400000 */
[C---:B0-----:R-:W-:Y:S01]  /*1a70*/  SHF.L.U32 R3, R2.reuse, 0x2, RZ ;  /* 0x0000000202037819 */ /* 0x041fe200000006ff */
[C---:B------:R-:W-:Y:S01]  /*1a80*/  IMAD.SHL.U32 R5, R2.reuse, 0x8, RZ ;  /* 0x0000000802057824 */ /* 0x040fe200078e00ff */
[----:B------:R-:W-:Y:S01]  /*1a90*/  SHF.L.U32 R6, R2, 0x6, RZ ;  /* 0x0000000602067819 */ /* 0x000fe200000006ff */
[----:B------:R-:W-:Y:S01]  /*1aa0*/  @!P3 FMUL R23, R23, 16777216 ;  /* 0x4b8000001717b820 */ /* 0x000fe20000400000 */
[----:B------:R-:W-:Y:S01]  /*1ab0*/  LOP3.LUT R3, R3, 0xb8, RZ, 0xc0, !PT ;  /* 0x000000b803037812 */ /* 0x000fe200078ec0ff */
[----:B------:R-:W-:Y:S01]  /*1ac0*/  @!P3 FMUL R22, R22, 16777216 ;  /* 0x4b8000001616b820 */ /* 0x000fe20000400000 */
[----:B------:R-:W-:Y:S01]  /*1ad0*/  LOP3.LUT R4, R2, 0x7, RZ, 0xc0, !PT ;  /* 0x0000000702047812 */ /* 0x000fe200078ec0ff */
[----:B------:R-:W-:Y:S01]  /*1ae0*/  @!P3 FMUL R39, R39, 16777216 ;  /* 0x4b8000002727b820 */ /* 0x000fe20000400000 */
[----:B------:R-:W-:Y:S01]  /*1af0*/  LOP3.LUT R5, R5, 0x180, RZ, 0xc0, !PT ;  /* 0x0000018005057812 */ /* 0x000fe200078ec0ff */
[----:B------:R-:W-:Y:S01]  /*1b00*/  @!P3 FMUL R38, R38, 16777216 ;  /* 0x4b8000002626b820 */ /* 0x000fe20000400000 */
[----:B------:R-:W-:Y:S01]  /*1b10*/  SHF.R.U32.HI R8, RZ, 0x1, R2 ;  /* 0x00000001ff087819 */ /* 0x000fe20000011602 */
[----:B------:R-:W-:Y:S01]  /*1b20*/  @!P3 FMUL R43, R43, 16777216 ;  /* 0x4b8000002b2bb820 */ /* 0x000fe20000400000 */
[----:B------:R-:W-:Y:S01]  /*1b30*/  LOP3.LUT R6, R3, 0x40, R6, 0xf8, !PT ;  /* 0x0000004003067812 */ /* 0x000fe200078ef806 */
[----:B------:R-:W-:Y:S01]  /*1b40*/  @!P3 FMUL R42, R42, 16777216 ;  /* 0x4b8000002a2ab820 */ /* 0x000fe20000400000 */
[----:B------:R-:W-:Y:S01]  /*1b50*/  LEA R15, R4, R5, 0x4 ;  /* 0x00000005040f7211 */ /* 0x000fe200078e20ff */
[----:B------:R-:W-:Y:S01]  /*1b60*/  FMUL R5, R24, 8388608 ;  /* 0x4b00000018057820 */ /* 0x000fe20000400000 */
[----:B------:R-:W-:Y:S01]  /*1b70*/  LEA R3, R4, UR7, 0x3 ;  /* 0x0000000704037c11 */ /* 0x000fe2000f8e18ff */
[----:B------:R-:W-:Y:S01]  /*1b80*/  @!P3 FMUL R47, R47, 16777216 ;  /* 0x4b8000002f2fb820 */ /* 0x000fe20000400000 */
[----:B------:R-:W-:Y:S01]  /*1b90*/  LOP3.LUT R8, R8, 0x4, RZ, 0xc0, !PT ;  /* 0x0000000408087812 */ /* 0x000fe200078ec0ff */
[----:B------:R-:W-:Y:S01]  /*1ba0*/  @!P3 FMUL R46, R46, 16777216 ;  /* 0x4b8000002e2eb820 */ /* 0x000fe20000400000 */
[----:B------:R-:W-:Y:S01]  /*1bb0*/  SHF.R.S32.HI R4, RZ, 0x4, R2 ;  /* 0x00000004ff047819 */ /* 0x000fe20000011402 */
[----:B------:R-:W0:Y:S01]  /*1bc0*/  LDCU.64 UR4, c[0x0][0x3e0] ;  /* 0x00007c00ff0477ac */ /* 0x000e220008000a00 */
[----:B------:R-:W-:-:S02]  /*1bd0*/  IADD3 R16, PT, PT, R8, R3, RZ ;  /* 0x0000000308107210 */ /* 0x000fc40007ffe0ff */
[----:B------:R-:W-:Y:S01]  /*1be0*/  SGXT R3, R4, 0x1 ;  /* 0x000000010403781a */ /* 0x000fe20000000200 */
[----:B------:R-:W-:Y:S01]  /*1bf0*/  FMUL R4, R17, 8388608 ;  /* 0x4b00000011047820 */ /* 0x000fe20000400000 */
[----:B------:R-:W-:Y:S02]  /*1c00*/  FSEL R5, R5, R24, !P1 ;  /* 0x0000001805057208 */ /* 0x000fe40004800000 */
[----:B------:R-:W-:Y:S02]  /*1c10*/  LOP3.LUT R28, R6, 0x240, R3, 0x78, !PT ;  /* 0x00000240061c7812 */ /* 0x000fe400078e7803 */
[----:B------:R-:W-:Y:S01]  /*1c20*/  FSEL R4, R4, R17, !P2 ;  /* 0x0000001104047208 */ /* 0x000fe20005000000 */
[----:B------:R-:W-:Y:S01]  /*1c30*/  @P0 FMUL R17, R17, 0.25 ;  /* 0x3e80000011110820 */ /* 0x000fe20000400000 */
[C---:B------:R-:W-:Y:S02]  /*1c40*/  FSETP.GT.AND P1, PT, |R24|.reuse, 8.50705917302346158658e+37, PT ;  /* 0x7e8000001800780b */ /* 0x040fe40003f24200 */
[----:B------:R-:W-:Y:S01]  /*1c50*/  FSETP.GEU.AND P2, PT, |R24|, 1.175494350822287508e-38, PT ;  /* 0x008000001800780b */ /* 0x000fe20003f4e200 */
[----:B------:R-:W-:-:S02]  /*1c60*/  VIADD R6, R4, 0xc0cafb0d ;  /* 0xc0cafb0d04067836 */ /* 0x000fc40000000000 */
[----:B------:R-:W-:Y:S01]  /*1c70*/  @!P3 FMUL R17, R17, 16777216 ;  /* 0x4b8000001111b820 */ /* 0x000fe20000400000 */
[----:B------:R-:W-:Y:S02]  /*1c80*/  IADD3 R3, PT, PT, R5, -0x3f3504f3, RZ ;  /* 0xc0cafb0d05037810 */ /* 0x000fe40007ffe0ff */
[----:B------:R-:W-:Y:S01]  /*1c90*/  LOP3.LUT R15, R15, 0x48, R2, 0x78, !PT ;  /* 0x000000480f0f7812 */ /* 0x000fe200078e7802 */
[----:B0-----:R-:W-:Y:S01]  /*1ca0*/  UIMAD UR4, UR6, UR4, URZ ;  /* 0x00000004060472a4 */ /* 0x001fe2000f8e02ff */
[----:B------:R-:W-:Y:S02]  /*1cb0*/  LOP3.LUT R11, R6, 0xff800000, RZ, 0xc0, !PT ;  /* 0xff800000060b7812 */ /* 0x000fe400078ec0ff */
[----:B------:R-:W-:Y:S01]  /*1cc0*/  LOP3.LUT R8, R3, 0xff800000, RZ, 0xc0, !PT ;  /* 0xff80000003087812 */ /* 0x000fe200078ec0ff */
[----:B------:R-:W-:Y:S01]  /*1cd0*/  USHF.L.U32 UR8, UR4, 0x1, URZ ;  /* 0x0000000104087899 */ /* 0x000fe200080006ff */
[----:B------:R-:W-:Y:S01]  /*1ce0*/  I2FP.F32.S32 R12, R11 ;  /* 0x0000000b000c7245 */ /* 0x000fe20000201400 */
[----:B------:R-:W-:Y:S01]  /*1cf0*/  @P1 FMUL R24, R24, 0.25 ;  /* 0x3e80000018181820 */ /* 0x000fe20000400000 */
[----:B------:R-:W-:Y:S01]  /*1d00*/  SHF.L.U32 R14, R2, 0x7, RZ ;  /* 0x00000007020e7819 */ /* 0x000fe200000006ff */
[----:B------:R-:W-:Y:S01]  /*1d10*/  IMAD.IADD R11, R4, 0x1, -R11 ;  /* 0x00000001040b7824 */ /* 0x000fe200078e0a0b */
[-C--:B------:R-:W-:Y:S01]  /*1d20*/  I2FP.F32.S32 R10, R8.reuse ;  /* 0x00000008000a7245 */ /* 0x080fe20000201400 */
[----:B------:R-:W-:Y:S01]  /*1d30*/  FFMA.FTZ R12, R12, 1.1920928955078125e-07, R9 ;  /* 0x340000000c0c7823 */ /* 0x000fe20000010009 */
[----:B------:R-:W-:Y:S01]  /*1d40*/  @!P2 FMUL R24, R24, 16777216 ;  /* 0x4b8000001818a820 */ /* 0x000fe20000400000 */
[----:B------:R-:W0:Y:S01]  /*1d50*/  MUFU.RCP R9, R17 ;  /* 0x0000001100097308 */ /* 0x000e220000001000 */
[----:B------:R-:W-:Y:S01]  /*1d60*/  IADD3 R8, PT, PT, R5, -R8, RZ ;  /* 0x8000000805087210 */ /* 0x000fe20007ffe0ff */
[----:B------:R-:W-:Y:S01]  /*1d70*/  FFMA.FTZ R7, R10, 1.1920928955078125e-07, R7 ;  /* 0x340000000a077823 */ /* 0x000fe20000010007 */
[----:B------:R-:W-:Y:S01]  /*1d80*/  LOP3.LUT R13, R2, 0x10, RZ, 0xc0, !PT ;  /* 0x00000010020d7812 */ /* 0x000fe200078ec0ff */
[----:B------:R-:W-:Y:S01]  /*1d90*/  FADD R11, R11, -1 ;  /* 0xbf8000000b0b7421 */ /* 0x000fe20000000000 */
[----:B------:R-:W-:Y:S01]  /*1da0*/  LOP3.LUT R6, R15, 0x600, R14, 0xf8, !PT ;  /* 0x000006000f067812 */ /* 0x000fe200078ef80e */
[----:B------:R-:W-:Y:S01]  /*1db0*/  FADD R8, R8, -1 ;  /* 0xbf80000008087421 */ /* 0x000fe20000000000 */
[----:B------:R-:W-:Y:S01]  /*1dc0*/  MOV R10, 0x3dc6b27f ;  /* 0x3dc6b27f000a7802 */ /* 0x000fe20000000f00 */
[----:B------:R-:W1:Y:S01]  /*1dd0*/  MUFU.RCP R15, R24 ;  /* 0x00000018000f7308 */ /* 0x000e620000001000 */
[----:B------:R-:W-:Y:S01]  /*1de0*/  LEA R3, R13, R16, 0x2 ;  /* 0x000000100d037211 */ /* 0x000fe200078e10ff */
[----:B------:R-:W-:Y:S01]  /*1df0*/  @P1 FMUL R21, R21, 0.25 ;  /* 0x3e80000015151820 */ /* 0x000fe20000400000 */
[----:B------:R-:W-:Y:S01]  /*1e00*/  @P1 FMUL R20, R20, 0.25 ;  /* 0x3e80000014141820 */ /* 0x000fe20000400000 */
[----:B------:R-:W-:Y:S01]  /*1e10*/  @P1 FMUL R37, R37, 0.25 ;  /* 0x3e80000025251820 */ /* 0x000fe20000400000 */
[----:B------:R-:W-:Y:S01]  /*1e20*/  @P1 FMUL R36, R36, 0.25 ;  /* 0x3e80000024241820 */ /* 0x000fe20000400000 */
[----:B------:R-:W-:Y:S01]  /*1e30*/  @P1 FMUL R41, R41, 0.25 ;  /* 0x3e80000029291820 */ /* 0x000fe20000400000 */
[----:B------:R-:W-:Y:S01]  /*1e40*/  @P1 FMUL R40, R40, 0.25 ;  /* 0x3e80000028281820 */ /* 0x000fe20000400000 */
[----:B------:R-:W-:Y:S01]  /*1e50*/  @P1 FMUL R44, R44, 0.25 ;  /* 0x3e8000002c2c1820 */ /* 0x000fe20000400000 */
[C---:B0-----:R-:W-:Y:S01]  /*1e60*/  FMUL R13, R9.reuse, R23 ;  /* 0x00000017090d7220 */ /* 0x041fe20000400000 */
[C---:B------:R-:W-:Y:S01]  /*1e70*/  FMUL R14, R9.reuse, R22 ;  /* 0x00000016090e7220 */ /* 0x040fe20000400000 */
[C---:B------:R-:W-:Y:S01]  /*1e80*/  FMUL R18, R9.reuse, R39 ;  /* 0x0000002709127220 */ /* 0x040fe20000400000 */
[C---:B------:R-:W-:Y:S01]  /*1e90*/  FMUL R19, R9.reuse, R38 ;  /* 0x0000002609137220 */ /* 0x040fe20000400000 */
[C---:B------:R-:W-:Y:S01]  /*1ea0*/  FMUL R22, R9.reuse, R43 ;  /* 0x0000002b09167220 */ /* 0x040fe20000400000 */
[C---:B------:R-:W-:Y:S01]  /*1eb0*/  FMUL R23, R9.reuse, R42 ;  /* 0x0000002a09177220 */ /* 0x040fe20000400000 */
[C---:B------:R-:W-:Y:S01]  /*1ec0*/  FMUL R27, R9.reuse, R47 ;  /* 0x0000002f091b7220 */ /* 0x040fe20000400000 */
[----:B------:R-:W-:Y:S01]  /*1ed0*/  FMUL R26, R9, R46 ;  /* 0x0000002e091a7220 */ /* 0x000fe20000400000 */
[-C--:B------:R-:W-:Y:S01]  /*1ee0*/  FFMA.FTZ R9, R8, R10.reuse, -0.16845393180847167969 ;  /* 0xbe2c7f3008097423 */ /* 0x080fe2000001000a */
[----:B------:R-:W-:Y:S01]  /*1ef0*/  FFMA.FTZ R10, R11, R10, -0.16845393180847167969 ;  /* 0xbe2c7f300b0a7423 */ /* 0x000fe2000001000a */
[----:B------:R-:W-:Y:S01]  /*1f00*/  @P1 FMUL R45, R45, 0.25 ;  /* 0x3e8000002d2d1820 */ /* 0x000fe20000400000 */
[----:B------:R-:W-:Y:S01]  /*1f10*/  @!P2 FMUL R21, R21, 16777216 ;  /* 0x4b8000001515a820 */ /* 0x000fe20000400000 */
[----:B------:R-:W-:Y:S01]  /*1f20*/  @!P2 FMUL R20, R20, 16777216 ;  /* 0x4b8000001414a820 */ /* 0x000fe20000400000 */
[----:B------:R-:W-:Y:S01]  /*1f30*/  FFMA.FTZ R10, R11, R10, 0.1716887056827545166 ;  /* 0x3e2fcf2a0b0a7423 */ /* 0x000fe2000001000a */
[----:B------:R-:W-:Y:S01]  /*1f40*/  @!P2 FMUL R37, R37, 16777216 ;  /* 0x4b8000002525a820 */ /* 0x000fe20000400000 */
[----:B------:R-:W-:Y:S01]  /*1f50*/  @!P2 FMUL R36, R36, 16777216 ;  /* 0x4b8000002424a820 */ /* 0x000fe20000400000 */
[----:B------:R-:W-:Y:S01]  /*1f60*/  @!P2 FMUL R41, R41, 16777216 ;  /* 0x4b8000002929a820 */ /* 0x000fe20000400000 */
[----:B------:R-:W-:Y:S01]  /*1f70*/  @!P2 FMUL R40, R40, 16777216 ;  /* 0x4b8000002828a820 */ /* 0x000fe20000400000 */
[----:B------:R-:W-:Y:S01]  /*1f80*/  @!P2 FMUL R44, R44, 16777216 ;  /* 0x4b8000002c2ca820 */ /* 0x000fe20000400000 */
[----:B------:R-:W-:Y:S01]  /*1f90*/  @!P2 FMUL R45, R45, 16777216 ;  /* 0x4b8000002d2da820 */ /* 0x000fe20000400000 */
[----:B------:R-:W-:Y:S01]  /*1fa0*/  FFMA.FTZ R10, R11, R10, -0.17900948226451873779 ;  /* 0xbe374e430b0a7423 */ /* 0x000fe2000001000a */
[C---:B-1----:R-:W-:Y:S01]  /*1fb0*/  FMUL R16, R15.reuse, R21 ;  /* 0x000000150f107220 */ /* 0x042fe20000400000 */
[C---:B------:R-:W-:Y:S01]  /*1fc0*/  FMUL R17, R15.reuse, R20 ;  /* 0x000000140f117220 */ /* 0x040fe20000400000 */
[C---:B------:R-:W-:Y:S01]  /*1fd0*/  FMUL R21, R15.reuse, R37 ;  /* 0x000000250f157220 */ /* 0x040fe20000400000 */
[C---:B------:R-:W-:Y:S01]  /*1fe0*/  FMUL R20, R15.reuse, R36 ;  /* 0x000000240f147220 */ /* 0x040fe20000400000 */
[C---:B------:R-:W-:Y:S01]  /*1ff0*/  FMUL R24, R15.reuse, R41 ;  /* 0x000000290f187220 */ /* 0x040fe20000400000 */
[C---:B------:R-:W-:Y:S01]  /*2000*/  FMUL R25, R15.reuse, R40 ;  /* 0x000000280f197220 */ /* 0x040fe20000400000 */
[C---:B------:R-:W-:Y:S01]  /*2010*/  FMUL R44, R15.reuse, R44 ;  /* 0x0000002c0f2c7220 */ /* 0x040fe20000400000 */
[----:B------:R-:W-:Y:S01]  /*2020*/  FMUL R15, R15, R45 ;  /* 0x0000002d0f0f7220 */ /* 0x000fe20000400000 */
[----:B------:R-:W-:Y:S01]  /*2030*/  FFMA.FTZ R10, R11, R10, 0.20512372255325317383 ;  /* 0x3e520bf40b0a7423 */ /* 0x000fe2000001000a */
[----:B------:R-:W-:Y:S01]  /*2040*/  F2FP.F16.F32.PACK_AB R45, R17, R20 ;  /* 0x00000014112d723e */ /* 0x000fe200000000ff */
[----:B------:R-:W-:Y:S01]  /*2050*/  FFMA.FTZ R9, R8, R9, 0.1716887056827545166 ;  /* 0x3e2fcf2a08097423 */ /* 0x000fe20000010009 */
[----:B------:R-:W-:Y:S01]  /*2060*/  F2FP.F16.F32.PACK_AB R44, R25, R44 ;  /* 0x0000002c192c723e */ /* 0x000fe200000000ff */
[C---:B------:R-:W-:Y:S01]  /*2070*/  FFMA.FTZ R10, R11.reuse, R10, -0.24046532809734344482 ;  /* 0xbe763c8b0b0a7423 */ /* 0x040fe2000001000a */
[----:B------:R-:W-:Y:S01]  /*2080*/  F2FP.F16.F32.PACK_AB R21, R16, R21 ;  /* 0x000000151015723e */ /* 0x000fe200000000ff */
[----:B------:R-:W-:Y:S01]  /*2090*/  FFMA.FTZ R9, R8, R9, -0.17900948226451873779 ;  /* 0xbe374e4308097423 */ /* 0x000fe20000010009 */
[----:B------:R-:W-:Y:S01]  /*20a0*/  F2FP.F16.F32.PACK_AB R20, R24, R15 ;  /* 0x0000000f1814723e */ /* 0x000fe200000000ff */
[----:B------:R-:W-:Y:S01]  /*20b0*/  FFMA.FTZ R10, R11, R10, 0.28857114911079406738 ;  /* 0x3e93bf990b0a7423 */ /* 0x000fe2000001000a */
[----:B------:R-:W-:Y:S01]  /*20c0*/  F2FP.F16.F32.PACK_AB R15, R14, R19 ;  /* 0x000000130e0f723e */ /* 0x000fe200000000ff */
[----:B------:R-:W-:Y:S01]  /*20d0*/  STS.64 [R28+UR7], R44 ;  /* 0x0000002c1c007988 */ /* 0x000fe20008000a07 */
[----:B------:R-:W-:Y:S01]  /*20e0*/  F2FP.F16.F32.PACK_AB R14, R23, R26 ;  /* 0x0000001a170e723e */ /* 0x000fe200000000ff */
[----:B------:R-:W-:Y:S01]  /*20f0*/  FFMA.FTZ R10, R11, R10, -0.36067417263984680176 ;  /* 0xbeb8aa490b0a7423 */ /* 0x000fe2000001000a */
[----:B------:R-:W-:Y:S01]  /*2100*/  F2FP.F16.F32.PACK_AB R23, R13, R18 ;  /* 0x000000120d17723e */ /* 0x000fe200000000ff */
[----:B------:R0:W-:Y:S01]  /*2110*/  STS.64 [R28+UR7+0x100], R20 ;  /* 0x000100141c007988 */ /* 0x0001e20008000a07 */
[----:B------:R-:W-:Y:S01]  /*2120*/  F2FP.F16.F32.PACK_AB R22, R22, R27 ;  /* 0x0000001b1616723e */ /* 0x000fe200000000ff */
[C---:B------:R-:W-:Y:S01]  /*2130*/  FFMA.FTZ R9, R8.reuse, R9, 0.20512372255325317383 ;  /* 0x3e520bf408097423 */ /* 0x040fe20000010009 */
[----:B------:R-:W-:Y:S01]  /*2140*/  FFMA.FTZ R10, R11, R10, 0.48089820146560668945 ;  /* 0x3ef6384a0b0a7423 */ /* 0x000fe2000001000a */
[----:B------:R-:W1:Y:S01]  /*2150*/  LDC.64 R16, c[0x0][0x398] ;  /* 0x0000e600ff107b82 */ /* 0x000e620000000a00 */
[----:B------:R-:W-:Y:S01]  /*2160*/  ISETP.GE.U32.AND P2, PT, R5, 0x7f800000, PT ;  /* 0x7f8000000500780c */ /* 0x000fe20003f46070 */
[----:B------:R-:W-:Y:S01]  /*2170*/  FFMA.FTZ R9, R8, R9, -0.24046532809734344482 ;  /* 0xbe763c8b08097423 */ /* 0x000fe20000010009 */
[----:B------:R-:W-:Y:S01]  /*2180*/  FFMA.FTZ R10, R11, R10, -0.72134751081466674805 ;  /* 0xbf38aa3b0b0a7423 */ /* 0x000fe2000001000a */
[----:B------:R-:W-:-:S02]  /*2190*/  SHF.R.U32.HI R13, RZ, 0x5, R2 ;  /* 0x00000005ff0d7819 */ /* 0x000fc40000011602 */
[----:B------:R-:W-:Y:S01]  /*21a0*/  FFMA.FTZ R9, R8, R9, 0.28857114911079406738 ;  /* 0x3e93bf9908097423 */ /* 0x000fe20000010009 */
[C---:B------:R-:W-:Y:S01]  /*21b0*/  FMUL R10, R11.reuse, R10 ;  /* 0x0000000a0b0a7220 */ /* 0x040fe20000400000 */
[----:B0-----:R-:W-:Y:S02]  /*21c0*/  LOP3.LUT R28, R28, 0x8, RZ, 0x3c, !PT ;  /* 0x000000081c1c7812 */ /* 0x001fe400078e3cff */
[C---:B------:R-:W-:Y:S01]  /*21d0*/  FFMA.FTZ R9, R8.reuse, R9, -0.36067417263984680176 ;  /* 0xbeb8aa4908097423 */ /* 0x040fe20000010009 */
[----:B------:R-:W-:Y:S01]  /*21e0*/  FMUL R10, R11, R10 ;  /* 0x0000000a0b0a7220 */ /* 0x000fe20000400000 */
[----:B------:R-:W-:Y:S01]  /*21f0*/  SGXT.U32 R13, R13, 0x2 ;  /* 0x000000020d0d781a */ /* 0x000fe20000000000 */
[----:B------:R-:W-:Y:S01]  /*2200*/  STS.64 [R28+UR7+0x400], R14 ;  /* 0x0004000e1c007988 */ /* 0x000fe20008000a07 */
[----:B------:R-:W-:Y:S01]  /*2210*/  FFMA.FTZ R9, R8, R9, 0.48089820146560668945 ;  /* 0x3ef6384a08097423 */ /* 0x000fe20000010009 */
[----:B------:R-:W-:Y:S01]  /*2220*/  FFMA.FTZ R11, R11, 1.4426950216293334961, R10 ;  /* 0x3fb8aa3b0b0b7823 */ /* 0x000fe2000001000a */
[----:B------:R-:W-:Y:S01]  /*2230*/  ISETP.GE.U32.AND P1, PT, R4, 0x7f800000, PT ;  /* 0x7f8000000400780c */ /* 0x000fe20003f26070 */
[----:B------:R-:W-:Y:S01]  /*2240*/  STS.64 [R28+UR7+0x500], R22 ;  /* 0x000500161c007988 */ /* 0x000fe20008000a07 */
[----:B------:R-:W-:Y:S01]  /*2250*/  FFMA.FTZ R9, R8, R9, -0.72134751081466674805 ;  /* 0xbf38aa3b08097423 */ /* 0x000fe20000010009 */
[----:B------:R-:W-:Y:S01]  /*2260*/  FADD R21, R12, R11 ;  /* 0x0000000b0c157221 */ /* 0x000fe20000000000 */
[----:B------:R-:W-:Y:S01]  /*2270*/  LOP3.LUT R11, R6, 0x8, RZ, 0x3c, !PT ;  /* 0x00000008060b7812 */ /* 0x000fe200078e3cff */
[----:B------:R-:W-:Y:S01]  /*2280*/  BAR.SYNC.DEFER_BLOCKING 0x0 ;  /* 0x0000000000007b1d */ /* 0x000fe20000010000 */
[----:B------:R-:W-:Y:S01]  /*2290*/  FMUL R9, R8, R9 ;  /* 0x0000000908097220 */ /* 0x000fe20000400000 */
[----:B--2---:R-:W-:Y:S01]  /*22a0*/  IMAD R10, R13, R30, RZ ;  /* 0x0000001e0d0a7224 */ /* 0x004fe200078e02ff */
[----:B------:R-:W-:-:S02]  /*22b0*/  FSETP.NEU.AND P0, PT, R5, RZ, PT ;  /* 0x000000ff0500720b */ /* 0x000fc40003f0d000 */
[----:B------:R-:W-:Y:S01]  /*22c0*/  FMUL R9, R8, R9 ;  /* 0x0000000908097220 */ /* 0x000fe20000400000 */
[----:B------:R-:W-:-:S03]  /*22d0*/  LEA.HI R13, R2, 0x1c, RZ, 0x1b ;  /* 0x0000001c020d7811 */ /* 0x000fc600078fd8ff */
[----:B------:R-:W-:Y:S02]  /*22e0*/  FFMA.FTZ R8, R8, 1.4426950216293334961, R9 ;  /* 0x3fb8aa3b08087823 */ /* 0x000fe40000010009 */
[----:B------:R-:W-:Y:S02]  /*22f0*/  IMAD R12, R13, R30, RZ ;  /* 0x0000001e0d0c7224 */ /* 0x000fe400078e02ff */
[----:B------:R-:W-:Y:S01]  /*2300*/  FADD R20, R7, R8 ;  /* 0x0000000807147221 */ /* 0x000fe20000000000 */
[----:B------:R-:W-:Y:S01]  /*2310*/  @P2 MOV R8, 0x7f800000 ;  /* 0x7f80000000082802 */ /* 0x000fe20000000f00 */
[----:B------:R-:W-:Y:S01]  /*2320*/  IMAD R7, R0, UR5, RZ ;  /* 0x0000000500077c24 */ /* 0x000fe2000f8e02ff */
[----:B------:R-:W-:-:S03]  /*2330*/  UIMAD.WIDE UR4, UR4, 0x2, URZ ;  /* 0x00000002040478a5 */ /* 0x000fc6000f8e02ff */
[----:B------:R-:W-:Y:S01]  /*2340*/  @P2 FFMA.FTZ R20, R5, R8, +INF ;  /* 0x7f80000005142423 */ /* 0x000fe20000010008 */
[C---:B------:R-:W-:Y:S01]  /*2350*/  SHF.L.U32 R9, R7.reuse, 0x1, RZ ;  /* 0x0000000107097819 */ /* 0x040fe200000006ff */
[----:B------:R-:W-:Y:S01]  /*2360*/  IMAD.HI R8, R7, 0x2, RZ ;  /* 0x0000000207087827 */ /* 0x000fe200078e02ff */
[----:B------:R-:W-:Y:S01]  /*2370*/  LEA R5, R30, R10, 0x2 ;  /* 0x0000000a1e057211 */ /* 0x000fe200078e10ff */
[----:B------:R0:W2:Y:S01]  /*2380*/  LDS.64 R22, [R6+UR7] ;  /* 0x0000000706167984 */ /* 0x0000a20008000a00 */
[----:B-1----:R-:W-:-:S03]  /*2390*/  IADD3 R16, P2, P3, R9, UR8, R16 ;  /* 0x0000000809107c10 */ /* 0x002fc6000fb5e010 */
[----:B------:R-:W-:Y:S01]  /*23a0*/  IMAD R9, R30, 0x4, R5 ;  /* 0x000000041e097824 */ /* 0x000fe200078e0205 */
[----:B------:R1:W3:Y:S01]  /*23b0*/  LDS.64 R24, [R11+UR7] ;  /* 0x000000070b187984 */ /* 0x0002e20008000a00 */
[----:B------:R-:W-:Y:S01]  /*23c0*/  @P1 MOV R7, 0x7f800000 ;  /* 0x7f80000000071802 */ /* 0x000fe20000000f00 */
[----:B------:R-:W4:Y:S01]  /*23d0*/  LDCU UR4, c[0x0][0x3ec] ;  /* 0x00007d80ff0477ac */ /* 0x000f220008000800 */
[----:B------:R-:W-:Y:S02]  /*23e0*/  IADD3.X R26, PT, PT, R8, UR5, R17, P2, P3 ;  /* 0x00000005081a7c10 */ /* 0x000fe400097e6411 */
[C---:B------:R-:W-:Y:S01]  /*23f0*/  FSETP.NEU.AND P2, PT, R4.reuse, RZ, PT ;  /* 0x000000ff0400720b */ /* 0x040fe20003f4d000 */
[----:B------:R-:W-:Y:S01]  /*2400*/  @P1 FFMA.FTZ R21, R4, R7, +INF ;  /* 0x7f80000004151423 */ /* 0x000fe20000010007 */
[----:B0-----:R-:W-:Y:S02]  /*2410*/  LEA R6, P3, R10, R16, 0x1 ;  /* 0x000000100a067211 */ /* 0x001fe400078608ff */
[----:B-1----:R-:W-:-:S02]  /*2420*/  LEA R11, R30, R9, 0x2 ;  /* 0x000000091e0b7211 */ /* 0x002fc400078e10ff */
[----:B------:R-:W-:Y:S02]  /*2430*/  LEA R4, P1, R5, R16, 0x1 ;  /* 0x0000001005047211 */ /* 0x000fe400078208ff */
[----:B------:R-:W-:Y:S02]  /*2440*/  LEA R13, R30, R11, 0x2 ;  /* 0x0000000b1e0d7211 */ /* 0x000fe400078e10ff */
[----:B------:R-:W-:Y:S02]  /*2450*/  LEA.HI.X.SX32 R7, R10, R26, 0x1, P3 ;  /* 0x0000001a0a077211 */ /* 0x000fe400018f0eff */
[-C--:B------:R-:W-:Y:S01]  /*2460*/  LEA R18, P4, R12, R16.reuse, 0x1 ;  /* 0x000000100c127211 */ /* 0x080fe200078808ff */
[----:B------:R-:W-:Y:S01]  /*2470*/  IMAD R15, R30, 0x4, R13 ;  /* 0x000000041e0f7824 */ /* 0x000fe200078e020d */
[----:B------:R-:W-:Y:S01]  /*2480*/  LEA R8, P3, R9, R16, 0x1 ;  /* 0x0000001009087211 */ /* 0x000fe200078608ff */
[----:B----4-:R-:W-:Y:S01]  /*2490*/  UIMAD UR4, UR6, UR4, URZ ;  /* 0x00000004060472a4 */ /* 0x010fe2000f8e02ff */
[----:B------:R-:W-:-:S02]  /*24a0*/  LEA.HI.X.SX32 R5, R5, R26, 0x1, P1 ;  /* 0x0000001a05057211 */ /* 0x000fc400008f0eff */
[----:B------:R-:W-:Y:S01]  /*24b0*/  LEA R10, P1, R11, R16, 0x1 ;  /* 0x000000100b0a7211 */ /* 0x000fe200078208ff */
[----:B------:R-:W-:Y:S01]  /*24c0*/  USHF.L.U32 UR6, UR4, 0x2, URZ ;  /* 0x0000000204067899 */ /* 0x000fe200080006ff */
[----:B------:R-:W-:Y:S01]  /*24d0*/  LEA R17, R30, R15, 0x2 ;  /* 0x0000000f1e117211 */ /* 0x000fe200078e10ff */
[----:B------:R-:W-:Y:S01]  /*24e0*/  UIMAD.WIDE UR4, UR4, 0x4, URZ ;  /* 0x00000004040478a5 */ /* 0x000fe2000f8e02ff */
[-C--:B------:R-:W-:Y:S02]  /*24f0*/  LEA.HI.X.SX32 R19, R12, R26.reuse, 0x1, P4 ;  /* 0x0000001a0c137211 */ /* 0x080fe400020f0eff */
[----:B------:R-:W-:Y:S02]  /*2500*/  LEA.HI.X.SX32 R9, R9, R26, 0x1, P3 ;  /* 0x0000001a09097211 */ /* 0x000fe400018f0eff */
[-C--:B------:R-:W-:Y:S02]  /*2510*/  LEA R12, P3, R13, R16.reuse, 0x1 ;  /* 0x000000100d0c7211 */ /* 0x080fe400078608ff */
[----:B------:R-:W-:-:S02]  /*2520*/  LEA R14, P4, R15, R16, 0x1 ;  /* 0x000000100f0e7211 */ /* 0x000fc400078808ff */
[----:B------:R-:W-:Y:S01]  /*2530*/  LEA.HI.X.SX32 R11, R11, R26, 0x1, P1 ;  /* 0x0000001a0b0b7211 */ /* 0x000fe200008f0eff */
[----:B--2---:R0:W-:Y:S01]  /*2540*/  STG.E.U16 desc[UR10][R6.64], R22 ;  /* 0x0000001606007986 */ /* 0x0041e2000c10150a */
[----:B------:R-:W-:Y:S02]  /*2550*/  PRMT R28, R22, 0x7632, R28 ;  /* 0x00007632161c7816 */ /* 0x000fe4000000001c */
[----:B------:R-:W-:Y:S01]  /*2560*/  LEA R16, P5, R17, R16, 0x1 ;  /* 0x0000001011107211 */ /* 0x000fe200078a08ff */
[----:B---3--:R1:W-:Y:S01]  /*2570*/  STG.E.U16 desc[UR10][R4.64], R24 ;  /* 0x0000001804007986 */ /* 0x0083e2000c10150a */
[-C--:B------:R-:W-:Y:S02]  /*2580*/  LEA.HI.X.SX32 R13, R13, R26.reuse, 0x1, P3 ;  /* 0x0000001a0d0d7211 */ /* 0x080fe400018f0eff */
[-C--:B------:R-:W-:Y:S01]  /*2590*/  LEA.HI.X.SX32 R15, R15, R26.reuse, 0x1, P4 ;  /* 0x0000001a0f0f7211 */ /* 0x080fe200020f0eff */
[----:B------:R2:W-:Y:S01]  /*25a0*/  STG.E.U16 desc[UR10][R8.64], R28 ;  /* 0x0000001c08007986 */ /* 0x0005e2000c10150a */
[----:B------:R-:W-:-:S02]  /*25b0*/  LEA.HI.X.SX32 R17, R17, R26, 0x1, P5 ;  /* 0x0000001a11117211 */ /* 0x000fc400028f0eff */
[----:B------:R-:W3:Y:S01]  /*25c0*/  LDC.64 R26, c[0x0][0x3a0] ;  /* 0x0000e800ff1a7b82 */ /* 0x000ee20000000a00 */
[----:B0-----:R-:W-:Y:S02]  /*25d0*/  FSEL R7, R20, -INF , P0 ;  /* 0xff80000014077808 */ /* 0x001fe40000000000 */
[----:B------:R-:W-:Y:S02]  /*25e0*/  LOP3.LUT P0, RZ, R2, 0x60, RZ, 0xc0, !PT ;  /* 0x0000006002ff7812 */ /* 0x000fe4000780c0ff */
[----:B-1----:R-:W-:Y:S01]  /*25f0*/  PRMT R5, R24, 0x7632, R5 ;  /* 0x0000763218057816 */ /* 0x002fe20000000005 */
[----:B------:R-:W-:Y:S01]  /*2600*/  FFMA R52, R7, 0.69314718246459960938, R52 ;  /* 0x3f31721807347823 */ /* 0x000fe20000000034 */
[----:B------:R-:W-:Y:S02]  /*2610*/  FSEL R4, R21, -INF , P2 ;  /* 0xff80000015047808 */ /* 0x000fe40001000000 */
[----:B--2---:R-:W-:Y:S01]  /*2620*/  PRMT R9, R23, 0x7632, R9 ;  /* 0x0000763217097816 */ /* 0x004fe20000000009 */
[----:B------:R0:W-:Y:S01]  /*2630*/  STG.E.U16 desc[UR10][R10.64], R5 ;  /* 0x000000050a007986 */ /* 0x0001e2000c10150a */
[----:B------:R-:W-:Y:S01]  /*2640*/  SHF.L.U32 R2, R2, 0x1, RZ ;  /* 0x0000000102027819 */ /* 0x000fe200000006ff */
[----:B------:R-:W-:-:S02]  /*2650*/  FFMA R53, R4, 0.69314718246459960938, R53 ;  /* 0x3f31721804357823 */ /* 0x000fc40000000035 */
[----:B------:R1:W-:Y:S01]  /*2660*/  STG.E.U16 desc[UR10][R12.64], R23 ;  /* 0x000000170c007986 */ /* 0x0003e2000c10150a */
[----:B------:R-:W-:-:S03]  /*2670*/  LOP3.LUT R2, R2, 0x78, RZ, 0xc0, !PT ;  /* 0x0000007802027812 */ /* 0x000fc600078ec0ff */
[----:B------:R1:W-:Y:S01]  /*2680*/  STG.E.U16 desc[UR10][R14.64], R25 ;  /* 0x000000190e007986 */ /* 0x0003e2000c10150a */
[----:B0-----:R-:W-:-:S03]  /*2690*/  PRMT R11, R25, 0x7632, R11 ;  /* 0x00007632190b7816 */ /* 0x001fc6000000000b */
[----:B------:R1:W-:Y:S01]  /*26a0*/  STG.E.U16 desc[UR10][R16.64], R9 ;  /* 0x0000000910007986 */ /* 0x0003e2000c10150a */
[C---:B------:R-:W-:Y:S01]  /*26b0*/  SHF.L.U32 R5, R0.reuse, 0x2, RZ ;  /* 0x0000000200057819 */ /* 0x040fe200000006ff */
[----:B------:R-:W-:Y:S02]  /*26c0*/  IMAD.HI R0, R0, 0x4, RZ ;  /* 0x0000000400007827 */ /* 0x000fe400078e02ff */
[----:B------:R1:W-:Y:S01]  /*26d0*/  STG.E.U16 desc[UR10][R18.64], R11 ;  /* 0x0000000b12007986 */ /* 0x0003e2000c10150a */
[----:B------:R-:W-:Y:S01]  /*26e0*/  BAR.SYNC.DEFER_BLOCKING 0x0 ;  /* 0x0000000000007b1d */ /* 0x000fe20000010000 */
[----:B---3--:R-:W-:-:S04]  /*26f0*/  IADD3 R4, P1, P2, R5, UR6, R26 ;  /* 0x0000000605047c10 */ /* 0x008fc8000fa3e01a */
[----:B------:R-:W-:Y:S01]  /*2700*/  IADD3.X R5, PT, PT, R0, UR5, R27, P1, P2 ;  /* 0x0000000500057c10 */ /* 0x000fe20008fe441b */
[----:B------:R1:W-:Y:S02]  /*2710*/  STS.64 [R2+UR7], R52 ;  /* 0x0000003402007988 */ /* 0x0003e40008000a07 */
[----:B------:R-:W-:Y:S06]  /*2720*/  BAR.SYNC.DEFER_BLOCKING 0x0 ;  /* 0x0000000000007b1d */ /* 0x000fec0000010000 */
[----:B------:R-:W-:Y:S05]  /*2730*/  @P0 EXIT ;  /* 0x000000000000094d */ /* 0x000fea0003800000 */
[----:B------:R-:W0:Y:S04]  /*2740*/  LDS R3, [R3] ;  /* 0x0000000003037984 */ /* 0x000e280000000800 */
[----:B0-----:R-:W-:Y:S01]  /*2750*/  STG.E desc[UR10][R4.64], R3 ;  /* 0x0000000304007986 */ /* 0x001fe2000c10190a */
[----:B------:R-:W-:Y:S05]  /*2760*/  EXIT ;  /* 0x000000000000794d */ /* 0x000fea0003800000 */
.L_x_2:
[----:B------:R-:W-:-:S00]  /*2770*/  BRA `(.L_x_2) ;  /* 0xfffffffc00fc7947 */ /* 0x000fc0000383ffff */
[----:B------:R-:W-:-:S00]  /*2780*/  NOP ;  /* 0x0000000000007918 */ /* 0x000fc00000000000 */
[----:B------:R-:W-:-:S00]  /*2790*/  NOP ;  /* 0x0000000000007918 */ /* 0x000fc00000000000 */
[----:B------:R-:W-:-:S00]  /*27a0*/  NOP ;  /* 0x0000000000007918 */ /* 0x000fc00000000000 */
[----:B------:R-:W-:-:S00]  /*27b0*/  NOP ;  /* 0x0000000000007918 */ /* 0x000fc00000000000 */
[----:B------:R-:W-:-:S00]  /*27c0*/  NOP ;  /* 0x0000000000007918 */ /* 0x000fc00000000000 */
[----:B------:R-:W-:-:S00]  /*27d0*/  NOP ;  /* 0x0000000000007918 */ /* 0x000fc00000000000 */
[----:B------:R-:W-:-:S00]  /*27e0*/  NOP ;  /* 0x0000000000007918 */ /* 0x000fc00000000000 */
[----:B------:R-:W-:-:S00]  /*27f0*/  NOP ;  /* 0x0000000000007918 */ /* 0x000fc00000000000 */
.L_x_3:


//--------------------- .nv.global.init           --------------------------
	.section	.nv.global.init,"aw",@progbits
.nv.global.init:
	.type		_$_str,@object
	.size		_$_str,(.L_0 - _$_str)
_$_str:
        /*0000*/ 	.byte	0x5f, 0x5f, 0x43, 0x55, 0x44, 0x41, 0x5f, 0x46, 0x54, 0x5a, 0x00
.L_0:


//--------------------- .nv.shared.attn_fwd       --------------------------
	.section	.nv.shared.attn_fwd,"aw",@nobits
	.sectionflags	@""
	.align	16
	.zero		1024


//--------------------- .nv.shared.reserved.0     --------------------------
	.section	.nv.shared.reserved.0,"aw",@nobits
	.weak		__nv_reservedSMEM_offset_0_alias
	.size		__nv_reservedSMEM_offset_0_alias, 0, 64
	.other		__nv_reservedSMEM_offset_0_alias,@"STO_CUDA_RESERVED_SHARED STV_DEFAULT"
__nv_reservedSMEM_offset_0_alias:
	.zero		0
	.zero		64


//--------------------- .nv.constant0.attn_fwd    --------------------------
	.section	.nv.constant0.attn_fwd,"a",@progbits
	.sectionflags	@""
	.align	4
.nv.constant0.attn_fwd:
	.zero		1032


//--------------------- SYMBOLS --------------------------

	.type		.nv.reservedSmem.offset0,@object
	.size		.nv.reservedSmem.offset0,0x4
	.type		.nv.reservedSmem.cap,@object
	.size		.nv.reservedSmem.cap,0x4
